	.target	sm_100a

	.elftype	@"ET_EXEC"


//--------------------- .note.nv.tkinfo           --------------------------
	.section	.note.nv.tkinfo,"",@"SHT_NOTE"
	.sectionflags	@"SHF_NOTE_NV_TKINFO"
	.tkinfo
        /*0018*/ 	.word	0x00000081
        /*0030*/ 	.string	""
        /*0030*/ 	.string	"ptxas-blackwell"
        /*0030*/ 	.string	"Cuda compilation tools, release 12.9, V12.9.86"
        /*0030*/ 	.string	"Build cuda_12.9.r12.9/compiler.36037853_0"
        /*0030*/ 	.string	"-v  -suppress-debug-info  -lineinfo  -arch sm_100a "



//--------------------- .note.nv.cuver            --------------------------
	.section	.note.nv.cuver,"",@"SHT_NOTE"
	.sectionflags	@"SHF_NOTE_NV_CUVER"
        /*0018*/ 	.short	0x0001
        /*001a*/ 	.short	0x0064
        /*001c*/ 	.short	0x0001
        /*001e*/ 	.short	0x0000
        /*0020*/ 	.short	0x0001
        /*0022*/ 	.short	0x0000


//--------------------- .nv.info                  --------------------------
	.section	.nv.info,"",@"SHT_CUDA_INFO"
	.align	4


	//----- nvinfo : EIATTR_REGCOUNT
	.align		4
        /*0000*/ 	.byte	0x04, 0x2f
        /*0002*/ 	.short	(.L_4 - .L_3)
	.align		4
.L_3:
        /*0004*/ 	.word	index@(gluon_tcgen05)
        /*0008*/ 	.word	0x00000087


	//----- nvinfo : EIATTR_FRAME_SIZE
	.align		4
.L_4:
        /*000c*/ 	.byte	0x04, 0x11
        /*000e*/ 	.short	(.L_6 - .L_5)
	.align		4
.L_5:
        /*0010*/ 	.word	index@($__internal_2_$__cuda_sm10x_tcgen05_guardrail_trap_unallocated_columns_being_dealloced)
        /*0014*/ 	.word	0x00000000


	//----- nvinfo : EIATTR_FRAME_SIZE
	.align		4
.L_6:
        /*0018*/ 	.byte	0x04, 0x11
        /*001a*/ 	.short	(.L_8 - .L_7)
	.align		4
.L_7:
        /*001c*/ 	.word	index@($__internal_1_$__cuda_sm10x_tcgen05_guardrail_trap_phase_invalid_during_alloc)
        /*0020*/ 	.word	0x00000000


	//----- nvinfo : EIATTR_FRAME_SIZE
	.align		4
.L_8:
        /*0024*/ 	.byte	0x04, 0x11
        /*0026*/ 	.short	(.L_10 - .L_9)
	.align		4
.L_9:
        /*0028*/ 	.word	index@($__internal_0_$__cuda_sm10x_tcgen05_guardrail_trap_col_being_dealloced_not_returned_by_alloc)
        /*002c*/ 	.word	0x00000000


	//----- nvinfo : EIATTR_FRAME_SIZE
	.align		4
.L_10:
        /*0030*/ 	.byte	0x04, 0x11
        /*0032*/ 	.short	(.L_12 - .L_11)
	.align		4
.L_11:
        /*0034*/ 	.word	index@(gluon_tcgen05)
        /*0038*/ 	.word	0x00000000


	//----- nvinfo : EIATTR_MIN_STACK_SIZE
	.align		4
.L_12:
        /*003c*/ 	.byte	0x04, 0x12
        /*003e*/ 	.short	(.L_14 - .L_13)
	.align		4
.L_13:
        /*0040*/ 	.word	index@(gluon_tcgen05)
        /*0044*/ 	.word	0x00000000
.L_14:


//--------------------- .nv.info.gluon_tcgen05    --------------------------
	.section	.nv.info.gluon_tcgen05,"",@"SHT_CUDA_INFO"
	.sectionflags	@""
	.align	4


	//----- nvinfo : EIATTR_CUDA_API_VERSION
	.align		4
        /*0000*/ 	.byte	0x04, 0x37
        /*0002*/ 	.short	(.L_16 - .L_15)
.L_15:
        /*0004*/ 	.word	0x00000081


	//----- nvinfo : EIATTR_KPARAM_INFO
	.align		4
.L_16:
        /*0008*/ 	.byte	0x04, 0x17
        /*000a*/ 	.short	(.L_18 - .L_17)
.L_17:
        /*000c*/ 	.word	0x00000000
        /*0010*/ 	.short	0x000a
        /*0012*/ 	.short	0x0048
        /*0014*/ 	.byte	0x00, 0xf4, 0x21, 0x00


	//----- nvinfo : EIATTR_KPARAM_INFO
	.align		4
.L_18:
        /*0018*/ 	.byte	0x04, 0x17
        /*001a*/ 	.short	(.L_20 - .L_19)
.L_19:
        /*001c*/ 	.word	0x00000000
        /*0020*/ 	.short	0x0009
        /*0022*/ 	.short	0x0040
        /*0024*/ 	.byte	0x00, 0xf4, 0x21, 0x00


	//----- nvinfo : EIATTR_KPARAM_INFO
	.align		4
.L_20:
        /*0028*/ 	.byte	0x04, 0x17
        /*002a*/ 	.short	(.L_22 - .L_21)
.L_21:
        /*002c*/ 	.word	0x00000000
        /*0030*/ 	.short	0x0008
        /*0032*/ 	.short	0x0038
        /*0034*/ 	.byte	0x00, 0xf0, 0x21, 0x00


	//----- nvinfo : EIATTR_KPARAM_INFO
	.align		4
.L_22:
        /*0038*/ 	.byte	0x04, 0x17
        /*003a*/ 	.short	(.L_24 - .L_23)
.L_23:
        /*003c*/ 	.word	0x00000000
        /*0040*/ 	.short	0x0007
        /*0042*/ 	.short	0x0030
        /*0044*/ 	.byte	0x00, 0xf0, 0x21, 0x00


	//----- nvinfo : EIATTR_KPARAM_INFO
	.align		4
.L_24:
        /*0048*/ 	.byte	0x04, 0x17
        /*004a*/ 	.short	(.L_26 - .L_25)
.L_25:
        /*004c*/ 	.word	0x00000000
        /*0050*/ 	.short	0x0006
        /*0052*/ 	.short	0x0028
        /*0054*/ 	.byte	0x00, 0xf0, 0x21, 0x00


	//----- nvinfo : EIATTR_KPARAM_INFO
	.align		4
.L_26:
        /*0058*/ 	.byte	0x04, 0x17
        /*005a*/ 	.short	(.L_28 - .L_27)
.L_27:
        /*005c*/ 	.word	0x00000000
        /*0060*/ 	.short	0x0005
        /*0062*/ 	.short	0x0020
        /*0064*/ 	.byte	0x00, 0xf0, 0x11, 0x00


	//----- nvinfo : EIATTR_KPARAM_INFO
	.align		4
.L_28:
        /*0068*/ 	.byte	0x04, 0x17
        /*006a*/ 	.short	(.L_30 - .L_29)
.L_29:
        /*006c*/ 	.word	0x00000000
        /*0070*/ 	.short	0x0004
        /*0072*/ 	.short	0x001c
        /*0074*/ 	.byte	0x00, 0xf0, 0x11, 0x00


	//----- nvinfo : EIATTR_KPARAM_INFO
	.align		4
.L_30:
        /*0078*/ 	.byte	0x04, 0x17
        /*007a*/ 	.short	(.L_32 - .L_31)
.L_31:
        /*007c*/ 	.word	0x00000000
        /*0080*/ 	.short	0x0003
        /*0082*/ 	.short	0x0018
        /*0084*/ 	.byte	0x00, 0xf0, 0x11, 0x00


	//----- nvinfo : EIATTR_KPARAM_INFO
	.align		4
.L_32:
        /*0088*/ 	.byte	0x04, 0x17
        /*008a*/ 	.short	(.L_34 - .L_33)
.L_33:
        /*008c*/ 	.word	0x00000000
        /*0090*/ 	.short	0x0002
        /*0092*/ 	.short	0x0010
        /*0094*/ 	.byte	0x00, 0xf4, 0x21, 0x00


	//----- nvinfo : EIATTR_KPARAM_INFO
	.align		4
.L_34:
        /*0098*/ 	.byte	0x04, 0x17
        /*009a*/ 	.short	(.L_36 - .L_35)
.L_35:
        /*009c*/ 	.word	0x00000000
        /*00a0*/ 	.short	0x0001
        /*00a2*/ 	.short	0x0008
        /*00a4*/ 	.byte	0x00, 0xf4, 0x21, 0x00


	//----- nvinfo : EIATTR_KPARAM_INFO
	.align		4
.L_36:
        /*00a8*/ 	.byte	0x04, 0x17
        /*00aa*/ 	.short	(.L_38 - .L_37)
.L_37:
        /*00ac*/ 	.word	0x00000000
        /*00b0*/ 	.short	0x0000
        /*00b2*/ 	.short	0x0000
        /*00b4*/ 	.byte	0x00, 0xf4, 0x21, 0x00


	//----- nvinfo : EIATTR_AT_ENTRY_FRAGMENTS
	.align		4
.L_38:
        /*00b8*/ 	.byte	0x04, 0x4f
        /*00ba*/ 	.short	(.L_40 - .L_39)


	//   ....[0]....
.L_39:
        /*00bc*/ 	.word	0x00000004


	//----- nvinfo : EIATTR_RESERVED_SMEM_USED
	.align		4
.L_40:
        /*00c0*/ 	.byte	0x01, 0x41
	.zero		2


	//----- nvinfo : EIATTR_SPARSE_MMA_MASK
	.align		4
        /*00c4*/ 	.byte	0x03, 0x50
        /*00c6*/ 	.short	0x0000


	//----- nvinfo : EIATTR_TCGEN05_1CTA_USED
	.align		4
        /*00c8*/ 	.byte	0x01, 0x51
	.zero		2


	//----- nvinfo : EIATTR_MAXREG_COUNT
	.align		4
        /*00cc*/ 	.byte	0x03, 0x1b
        /*00ce*/ 	.short	0x00ff


	//----- nvinfo : EIATTR_NUM_BARRIERS
	.align		4
        /*00d0*/ 	.byte	0x02, 0x4c
        /*00d2*/ 	.byte	0x01
	.zero		1


	//----- nvinfo : EIATTR_INT_WARP_WIDE_INSTR_OFFSETS
	.align		4
        /*00d4*/ 	.byte	0x04, 0x31
        /*00d6*/ 	.short	(.L_42 - .L_41)


	//   ....[0]....
.L_41:
        /*00d8*/ 	.word	0x00001750


	//   ....[1]....
        /*00dc*/ 	.word	0x00001770


	//   ....[2]....
        /*00e0*/ 	.word	0x000017f0


	//   ....[3]....
        /*00e4*/ 	.word	0x00001bb0


	//   ....[4]....
        /*00e8*/ 	.word	0x00001bc0


	//   ....[5]....
        /*00ec*/ 	.word	0x00001c20


	//   ....[6]....
        /*00f0*/ 	.word	0x00001c30


	//   ....[7]....
        /*00f4*/ 	.word	0x00001e60


	//   ....[8]....
        /*00f8*/ 	.word	0x00001e70


	//   ....[9]....
        /*00fc*/ 	.word	0x00001ff0


	//   ....[10]....
        /*0100*/ 	.word	0x00002020


	//   ....[11]....
        /*0104*/ 	.word	0x00002050


	//   ....[12]....
        /*0108*/ 	.word	0x00002070


	//   ....[13]....
        /*010c*/ 	.word	0x00002290


	//   ....[14]....
        /*0110*/ 	.word	0x000022a0


	//   ....[15]....
        /*0114*/ 	.word	0x00002630


	//   ....[16]....
        /*0118*/ 	.word	0x00002640


	//   ....[17]....
        /*011c*/ 	.word	0x00002db0


	//   ....[18]....
        /*0120*/ 	.word	0x00002e00


	//----- nvinfo : EIATTR_COOP_GROUP_MASK_REGIDS
	.align		4
.L_42:
        /*0124*/ 	.byte	0x04, 0x29
        /*0126*/ 	.short	(.L_44 - .L_43)


	//   ....[0]....
.L_43:
        /*0128*/ 	.word	0xffffffff


	//   ....[1]....
        /*012c*/ 	.word	0xffffffff


	//   ....[2]....
        /*0130*/ 	.word	0xffffffff


	//   ....[3]....
        /*0134*/ 	.word	0xffffffff


	//   ....[4]....
        /*0138*/ 	.word	0xffffffff


	//   ....[5]....
        /*013c*/ 	.word	0xffffffff


	//   ....[6]....
        /*0140*/ 	.word	0xffffffff


	//   ....[7]....
        /*0144*/ 	.word	0xffffffff


	//   ....[8]....
        /*0148*/ 	.word	0xffffffff


	//   ....[9]....
        /*014c*/ 	.word	0xffffffff


	//----- nvinfo : EIATTR_COOP_GROUP_INSTR_OFFSETS
	.align		4
.L_44:
        /*0150*/ 	.byte	0x04, 0x28
        /*0152*/ 	.short	(.L_46 - .L_45)


	//   ....[0]....
.L_45:
        /*0154*/ 	.word	0x00000050


	//   ....[1]....
        /*0158*/ 	.word	0x00000310


	//   ....[2]....
        /*015c*/ 	.word	0x00000500


	//   ....[3]....
        /*0160*/ 	.word	0x000009a0


	//   ....[4]....
        /*0164*/ 	.word	0x00000ae0


	//   ....[5]....
        /*0168*/ 	.word	0x00000fe0


	//   ....[6]....
        /*016c*/ 	.word	0x00001120


	//   ....[7]....
        /*0170*/ 	.word	0x00001610


	//   ....[8]....
        /*0174*/ 	.word	0x00002c40


	//   ....[9]....
        /*0178*/ 	.word	0x00002eb0


	//----- nvinfo : EIATTR_VRC_CTA_INIT_COUNT
	.align		4
.L_46:
        /*017c*/ 	.byte	0x02, 0x4a
        /*017e*/ 	.byte	0x80
	.zero		1


	//----- nvinfo : EIATTR_MBARRIER_INSTR_OFFSETS
	.align		4
        /*0180*/ 	.byte	0x04, 0x39
        /*0182*/ 	.short	(.L_48 - .L_47)


	//   ....[0]....
.L_47:
        /*0184*/ 	.word	0x00001810
        /*0188*/ 	.word	0x000000ff
        /*018c*/ 	.word	0x00018000
        /*0190*/ 	.short	0x0100
        /*0192*/ 	.byte	0x08
	.zero		1


	//   ....[1]....
        /*0194*/ 	.word	0x00001820
        /*0198*/ 	.word	0x000000ff
        /*019c*/ 	.word	0x00018020
        /*01a0*/ 	.short	0x0100
        /*01a2*/ 	.byte	0x08
	.zero		1


	//   ....[2]....
        /*01a4*/ 	.word	0x000018d0
        /*01a8*/ 	.word	0x000000ff
        /*01ac*/ 	.word	0x00018008
        /*01b0*/ 	.short	0x0100
        /*01b2*/ 	.byte	0x08
	.zero		1


	//   ....[3]....
        /*01b4*/ 	.word	0x000018e0
        /*01b8*/ 	.word	0x000000ff
        /*01bc*/ 	.word	0x00018028
        /*01c0*/ 	.short	0x0100
        /*01c2*/ 	.byte	0x08
	.zero		1


	//   ....[4]....
        /*01c4*/ 	.word	0x000019c0
        /*01c8*/ 	.word	0x000000ff
        /*01cc*/ 	.word	0x00018010
        /*01d0*/ 	.short	0x0100
        /*01d2*/ 	.byte	0x08
	.zero		1


	//   ....[5]....
        /*01d4*/ 	.word	0x000019d0
        /*01d8*/ 	.word	0x000000ff
        /*01dc*/ 	.word	0x00018030
        /*01e0*/ 	.short	0x0100
        /*01e2*/ 	.byte	0x08
	.zero		1


	//   ....[6]....
        /*01e4*/ 	.word	0x00001ae0
        /*01e8*/ 	.word	0x000000ff
        /*01ec*/ 	.word	0x00018018
        /*01f0*/ 	.short	0x0100
        /*01f2*/ 	.byte	0x08
	.zero		1


	//   ....[7]....
        /*01f4*/ 	.word	0x00001af0
        /*01f8*/ 	.word	0x000000ff
        /*01fc*/ 	.word	0x00018038
        /*0200*/ 	.short	0x0100
        /*0202*/ 	.byte	0x08
	.zero		1


	//   ....[8]....
        /*0204*/ 	.word	0x00001cc0
        /*0208*/ 	.word	0x000000ff
        /*020c*/ 	.word	0x00018000
        /*0210*/ 	.short	0x010a
        /*0212*/ 	.byte	0x08
	.zero		1


	//   ....[9]....
        /*0214*/ 	.word	0x00001ec0
        /*0218*/ 	.word	0x000000ff
        /*021c*/ 	.word	0x00018020
        /*0220*/ 	.short	0x010a
        /*0222*/ 	.byte	0x08
	.zero		1


	//   ....[10]....
        /*0224*/ 	.word	0x000020f0
        /*0228*/ 	.word	0x000000ff
        /*022c*/ 	.word	0x00018000
        /*0230*/ 	.short	0x010a
        /*0232*/ 	.byte	0x1c
	.zero		1


	//   ....[11]....
        /*0234*/ 	.word	0x000022e0
        /*0238*/ 	.word	0x000000ff
        /*023c*/ 	.word	0x00018020
        /*0240*/ 	.short	0x010a
        /*0242*/ 	.byte	0x1c
	.zero		1


	//   ....[12]....
        /*0244*/ 	.word	0x000023b0
        /*0248*/ 	.word	0x000000ff
        /*024c*/ 	.word	0x00018000
        /*0250*/ 	.short	0x0108
        /*0252*/ 	.byte	0x08
	.zero		1


	//   ....[13]....
        /*0254*/ 	.word	0x000023c0
        /*0258*/ 	.word	0x000000ff
        /*025c*/ 	.word	0x00018020
        /*0260*/ 	.short	0x0108
        /*0262*/ 	.byte	0x08
	.zero		1


	//   ....[14]....
        /*0264*/ 	.word	0x00002410
        /*0268*/ 	.word	0x000000ff
        /*026c*/ 	.word	0x00018008
        /*0270*/ 	.short	0x0108
        /*0272*/ 	.byte	0x08
	.zero		1


	//   ....[15]....
        /*0274*/ 	.word	0x00002420
        /*0278*/ 	.word	0x000000ff
        /*027c*/ 	.word	0x00018028
        /*0280*/ 	.short	0x0108
        /*0282*/ 	.byte	0x08
	.zero		1


	//   ....[16]....
        /*0284*/ 	.word	0x00002470
        /*0288*/ 	.word	0x000000ff
        /*028c*/ 	.word	0x00018010
        /*0290*/ 	.short	0x0108
        /*0292*/ 	.byte	0x08
	.zero		1


	//   ....[17]....
        /*0294*/ 	.word	0x00002480
        /*0298*/ 	.word	0x000000ff
        /*029c*/ 	.word	0x00018030
        /*02a0*/ 	.short	0x0108
        /*02a2*/ 	.byte	0x08
	.zero		1


	//   ....[18]....
        /*02a4*/ 	.word	0x000024d0
        /*02a8*/ 	.word	0x000000ff
        /*02ac*/ 	.word	0x00018018
        /*02b0*/ 	.short	0x0108
        /*02b2*/ 	.byte	0x08
	.zero		1


	//   ....[19]....
        /*02b4*/ 	.word	0x000024e0
        /*02b8*/ 	.word	0x000000ff
        /*02bc*/ 	.word	0x00018038
        /*02c0*/ 	.short	0x0108
        /*02c2*/ 	.byte	0x08
	.zero		1


	//   ....[20]....
        /*02c4*/ 	.word	0x00002ed0
        /*02c8*/ 	.word	0x000000ff
        /*02cc*/ 	.word	0x00018000
        /*02d0*/ 	.short	0x010a
        /*02d2*/ 	.byte	0x08
	.zero		1


	//   ....[21]....
        /*02d4*/ 	.word	0x00002f00
        /*02d8*/ 	.word	0x000000ff
        /*02dc*/ 	.word	0x00018020
        /*02e0*/ 	.short	0x010a
        /*02e2*/ 	.byte	0x08
	.zero		1


	//   ....[22]....
        /*02e4*/ 	.word	0x00002f30
        /*02e8*/ 	.word	0x000000ff
        /*02ec*/ 	.word	0x00018000
        /*02f0*/ 	.short	0x010a
        /*02f2*/ 	.byte	0x1c
	.zero		1


	//   ....[23]....
        /*02f4*/ 	.word	0x00002f60
        /*02f8*/ 	.word	0x000000ff
        /*02fc*/ 	.word	0x00018020
        /*0300*/ 	.short	0x010a
        /*0302*/ 	.byte	0x1c
	.zero		1


	//----- nvinfo : EIATTR_NUM_MBARRIERS
	.align		4
.L_48:
        /*0304*/ 	.byte	0x03, 0x38
        /*0306*/ 	.short	0x0008


	//----- nvinfo : EIATTR_EXIT_INSTR_OFFSETS
	.align		4
        /*0308*/ 	.byte	0x04, 0x1c
        /*030a*/ 	.short	(.L_50 - .L_49)


	//   ....[0]....
.L_49:
        /*030c*/ 	.word	0x00002ec0


	//----- nvinfo : EIATTR_REQNTID
	.align		4
.L_50:
        /*0310*/ 	.byte	0x04, 0x10
        /*0312*/ 	.short	(.L_52 - .L_51)
.L_51:
        /*0314*/ 	.word	0x00000100
        /*0318*/ 	.word	0x00000001
        /*031c*/ 	.word	0x00000001


	//----- nvinfo : EIATTR_CRS_STACK_SIZE
	.align		4
.L_52:
        /*0320*/ 	.byte	0x04, 0x1e
        /*0322*/ 	.short	(.L_54 - .L_53)
.L_53:
        /*0324*/ 	.word	0x00000000


	//----- nvinfo : EIATTR_CBANK_PARAM_SIZE
	.align		4
.L_54:
        /*0328*/ 	.byte	0x03, 0x19
        /*032a*/ 	.short	0x0050


	//----- nvinfo : EIATTR_PARAM_CBANK
	.align		4
        /*032c*/ 	.byte	0x04, 0x0a
        /*032e*/ 	.short	(.L_56 - .L_55)
	.align		4
.L_55:
        /*0330*/ 	.word	index@(.nv.constant0.gluon_tcgen05)
        /*0334*/ 	.short	0x0380
        /*0336*/ 	.short	0x0050


	//----- nvinfo : EIATTR_SW_WAR
	.align		4
.L_56:
        /*0338*/ 	.byte	0x04, 0x36
        /*033a*/ 	.short	(.L_58 - .L_57)
.L_57:
        /*033c*/ 	.word	0x00000008
.L_58:


//--------------------- .nv.compat                --------------------------
	.section	.nv.compat,"",@"SHT_CUDA_COMPAT_INFO"
	.align	4
        /*0000*/ 	.byte	0x02, 0x02, 0x02, 0x00, 0x02, 0x05, 0x05, 0x00, 0x02, 0x03, 0x03, 0x00, 0x02, 0x06, 0x01, 0x00


//--------------------- .nv.callgraph             --------------------------
	.section	.nv.callgraph,"",@"SHT_CUDA_CALLGRAPH"
	.align	4
	.sectionentsize	8
	.align		4
        /*0000*/ 	.word	0x00000000
	.align		4
        /*0004*/ 	.word	0xffffffff
	.align		4
        /*0008*/ 	.word	0x00000000
	.align		4
        /*000c*/ 	.word	0xfffffffe
	.align		4
        /*0010*/ 	.word	0x00000000
	.align		4
        /*0014*/ 	.word	0xfffffffd
	.align		4
        /*0018*/ 	.word	0x00000000
	.align		4
        /*001c*/ 	.word	0xfffffffc


//--------------------- .text.gluon_tcgen05       --------------------------
	.section	.text.gluon_tcgen05,"ax",@progbits
	.align	128
        .global         gluon_tcgen05
        .type           gluon_tcgen05,@function
        .size           gluon_tcgen05,(.L_x_85 - gluon_tcgen05)
        .other          gluon_tcgen05,@"STO_CUDA_ENTRY STV_DEFAULT"
gluon_tcgen05:
.text.gluon_tcgen05:
[----:B------:R-:W1:Y:S01]  /*0000*/  LDC R1, c[0x0][0x37c] ;  /* 0x0000df00ff017b82 */ /* 0x000e620000000800 */
[----:B------:R-:W2:Y:S02]  /*0010*/  S2R R0, SR_TID.X ;  /* 0x0000000000007919 */ /* 0x000ea40000002100 */
[----:B--2---:R-:W-:-:S13]  /*0020*/  ISETP.GE.U32.AND P2, PT, R0, 0x20, PT ;  /* 0x000000200000780c */ /* 0x004fda0003f46070 */
[----:B------:R-:W-:Y:S05]  /*0030*/  @P2 BRA `(.L_x_0) ;  /* 0x0000000000b82947 */ /* 0x000fea0003800000 */
[----:B------:R-:W2:Y:S01]  /*0040*/  S2UR UR6, SR_CgaCtaId ;  /* 0x00000000000679c3 */ /* 0x000ea20000008800 */
[----:B------:R-:W-:Y:S01]  /*0050*/  NOP ;  /* 0x0000000000007918 */ /* 0x000fe20000000000 */
[----:B------:R-:W-:Y:S02]  /*0060*/  UMOV UR4, 0x40 ;  /* 0x0000004000047882 */ /* 0x000fe40000000000 */
[----:B--2---:R-:W-:-:S09]  /*0070*/  ULEA UR4, UR6, UR4, 0x18 ;  /* 0x0000000406047291 */ /* 0x004fd2000f8ec0ff */
[----:B------:R-:W2:Y:S01]  /*0080*/  LDS.U8 R2, [UR4] ;  /* 0x00000004ff027984 */ /* 0x000ea20008000000 */
[----:B------:R-:W-:Y:S02]  /*0090*/  UMOV UR4, 0x400 ;  /* 0x0000040000047882 */ /* 0x000fe40000000000 */
[----:B------:R-:W-:Y:S01]  /*00a0*/  ULEA UR4, UR6, UR4, 0x18 ;  /* 0x0000000406047291 */ /* 0x000fe2000f8ec0ff */
[----:B--2---:R-:W-:-:S13]  /*00b0*/  ISETP.NE.AND P0, PT, R2, RZ, PT ;  /* 0x000000ff0200720c */ /* 0x004fda0003f05270 */
[----:B------:R-:W-:Y:S05]  /*00c0*/  @P0 BRA `(.L_x_1) ;  /* 0x00000000007c0947 */ /* 0x000fea0003800000 */
[----:B------:R-:W-:-:S13]  /*00d0*/  ELECT P0, URZ, PT ;  /* 0x0000000000ff782f */ /* 0x000fda0003800000 */
[----:B------:R-:W-:Y:S05]  /*00e0*/  @!P0 BRA `(.L_x_2) ;  /* 0x0000000000848947 */ /* 0x000fea0003800000 */
[----:B------:R-:W-:Y:S01]  /*00f0*/  UMOV UR5, 0x8 ;  /* 0x0000000800057882 */ /* 0x000fe20000000000 */
[----:B------:R-:W-:Y:S02]  /*0100*/  IMAD.MOV.U32 R5, RZ, RZ, 0x1 ;  /* 0x00000001ff057424 */ /* 0x000fe400078e00ff */
[----:B------:R-:W-:Y:S02]  /*0110*/  IMAD.MOV.U32 R3, RZ, RZ, 0xff ;  /* 0x000000ffff037424 */ /* 0x000fe400078e00ff */
[----:B------:R-:W-:Y:S04]  /*0120*/  DEPBAR.LE SB2, 0x36 ;  /* 0x0000ad800000791a */ /* 0x000fe80000000000 */
[----:B------:R-:W2:Y:S02]  /*0130*/  UTCATOMSWS.FIND_AND_SET.ALIGN UP0, UR5, UR5 ;  /* 0x00000005000575e3 */ /* 0x000ea40008000800 */
[----:B--2---:R-:W-:-:S04]  /*0140*/  PLOP3.LUT P0, PT, PT, PT, UP0, 0x80, 0x8 ;  /* 0x000000000008781c */ /* 0x004fc80003f0f008 */
[----:B------:R-:W-:-:S04]  /*0150*/  SEL R2, RZ, 0xffffffff, !P0 ;  /* 0xffffffffff027807 */ /* 0x000fc80004000000 */
[----:B------:R-:W-:Y:S01]  /*0160*/  ISETP.NE.AND P0, PT, R2, RZ, PT ;  /* 0x000000ff0200720c */ /* 0x000fe20003f05270 */
[----:B------:R-:W-:-:S12]  /*0170*/  IMAD.U32 R2, RZ, RZ, UR5 ;  /* 0x00000005ff027e24 */ /* 0x000fd8000f8e00ff */
[----:B------:R-:W-:Y:S05]  /*0180*/  @P0 BRA `(.L_x_3) ;  /* 0x0000000000240947 */ /* 0x000fea0003800000 */
.L_x_4:
[----:B------:R-:W-:Y:S05]  /*0190*/  NANOSLEEP 0x64 ;  /* 0x000000640000795d */ /* 0x000fea0003800000 */
[----:B------:R-:W-:-:S05]  /*01a0*/  UMOV UR5, 0x8 ;  /* 0x0000000800057882 */ /* 0x000fca0000000000 */
[----:B------:R-:W-:Y:S04]  /*01b0*/  DEPBAR.LE SB2, 0x36 ;  /* 0x0000ad800000791a */ /* 0x000fe80000000000 */
[----:B------:R-:W2:Y:S02]  /*01c0*/  UTCATOMSWS.FIND_AND_SET.ALIGN UP0, UR5, UR5 ;  /* 0x00000005000575e3 */ /* 0x000ea40008000800 */
[----:B--2---:R-:W-:-:S04]  /*01d0*/  PLOP3.LUT P0, PT, PT, PT, UP0, 0x80, 0x8 ;  /* 0x000000000008781c */ /* 0x004fc80003f0f008 */
[----:B------:R-:W-:-:S04]  /*01e0*/  SEL R2, RZ, 0xffffffff, !P0 ;  /* 0xffffffffff027807 */ /* 0x000fc80004000000 */
[----:B------:R-:W-:Y:S01]  /*01f0*/  ISETP.NE.AND P0, PT, R2, RZ, PT ;  /* 0x000000ff0200720c */ /* 0x000fe20003f05270 */
[----:B------:R-:W-:-:S12]  /*0200*/  IMAD.U32 R2, RZ, RZ, UR5 ;  /* 0x00000005ff027e24 */ /* 0x000fd8000f8e00ff */
[----:B------:R-:W-:Y:S05]  /*0210*/  @!P0 BRA `(.L_x_4) ;  /* 0xfffffffc00dc8947 */ /* 0x000fea000383ffff */
.L_x_3:
[C---:B------:R-:W-:Y:S01]  /*0220*/  VIADD R4, R2.reuse, 0x10 ;  /* 0x0000001002047836 */ /* 0x040fe20000000000 */
[----:B------:R-:W-:Y:S01]  /*0230*/  UMOV UR5, 0x50 ;  /* 0x0000005000057882 */ /* 0x000fe20000000000 */
[----:B------:R-:W-:Y:S01]  /*0240*/  SHF.L.U32 R3, R3, R2, RZ ;  /* 0x0000000203037219 */ /* 0x000fe200000006ff */
[----:B------:R-:W-:Y:S01]  /*0250*/  ULEA UR5, UR6, UR5, 0x18 ;  /* 0x0000000506057291 */ /* 0x000fe2000f8ec0ff */
[----:B------:R-:W-:Y:S01]  /*0260*/  IMAD.SHL.U32 R2, R2, 0x20, RZ ;  /* 0x0000002002027824 */ /* 0x000fe200078e00ff */
[----:B------:R-:W-:-:S04]  /*0270*/  SHF.L.U32 R4, R5, R4, RZ ;  /* 0x0000000405047219 */ /* 0x000fc800000006ff */
[----:B------:R-:W-:-:S05]  /*0280*/  LOP3.LUT R3, R4, R3, RZ, 0xfc, !PT ;  /* 0x0000000304037212 */ /* 0x000fca00078efcff */
[----:B------:R2:W-:Y:S04]  /*0290*/  ATOMS.OR RZ, [UR5], R3 ;  /* 0x00000003ffff798c */ /* 0x0005e8000b000005 */
[----:B------:R2:W-:Y:S01]  /*02a0*/  STS [UR4], R2 ;  /* 0x00000002ff007988 */ /* 0x0005e20008000804 */
[----:B------:R-:W-:Y:S05]  /*02b0*/  BRA `(.L_x_2) ;  /* 0x0000000000107947 */ /* 0x000fea0003800000 */
.L_x_1:
[----:B------:R-:W-:Y:S01]  /*02c0*/  IMAD.MOV.U32 R3, RZ, RZ, -0x1 ;  /* 0xffffffffff037424 */ /* 0x000fe200078e00ff */
[----:B------:R-:W-:-:S04]  /*02d0*/  MOV R2, 0x300 ;  /* 0x0000030000027802 */ /* 0x000fc80000000f00 */
[----:B------:R2:W-:Y:S03]  /*02e0*/  STS [UR4], R3 ;  /* 0x00000003ff007988 */ /* 0x0005e60008000804 */
[----:B-12---:R-:W-:Y:S05]  /*02f0*/  CALL.REL.NOINC `($__internal_1_$__cuda_sm10x_tcgen05_guardrail_trap_phase_invalid_during_alloc) ;  /* 0x0000002c00307944 */ /* 0x006fea0003c00000 */
.L_x_2:
[----:B------:R-:W-:Y:S05]  /*0300*/  WARPSYNC.ALL ;  /* 0x0000000000007948 */ /* 0x000fea0003800000 */
[----:B------:R-:W-:Y:S01]  /*0310*/  NOP ;  /* 0x0000000000007918 */ /* 0x000fe20000000000 */
.L_x_0:
[----:B------:R-:W3:Y:S08]  /*0320*/  S2UR UR4, SR_CgaCtaId ;  /* 0x00000000000479c3 */ /* 0x000ef00000008800 */
[----:B------:R-:W-:Y:S01]  /*0330*/  BAR.SYNC.DEFER_BLOCKING 0x0 ;  /* 0x0000000000007b1d */ /* 0x000fe20000010000 */
[----:B------:R-:W-:-:S05]  /*0340*/  LOP3.LUT R132, R0, 0xff, RZ, 0xc0, !PT ;  /* 0x000000ff00847812 */ /* 0x000fca00078ec0ff */
[----:B------:R-:W-:Y:S02]  /*0350*/  UMOV UR8, 0x400 ;  /* 0x0000040000087882 */ /* 0x000fe40000000000 */
[----:B------:R-:W4:Y:S08]  /*0360*/  LDC R4, c[0x0][0x398] ;  /* 0x0000e600ff047b82 */ /* 0x000f300000000800 */
[----:B------:R-:W5:Y:S01]  /*0370*/  LDC R12, c[0x0][0x3a0] ;  /* 0x0000e800ff0c7b82 */ /* 0x000f620000000800 */
[----:B---3--:R-:W-:-:S07]  /*0380*/  ULEA UR8, UR4, UR8, 0x18 ;  /* 0x0000000804087291 */ /* 0x008fce000f8ec0ff */
[----:B------:R-:W3:Y:S02]  /*0390*/  S2UR UR15, SR_CTAID.Y ;  /* 0x00000000000f79c3 */ /* 0x000ee40000002600 */
[----:B--2---:R-:W2:Y:S06]  /*03a0*/  LDS R3, [UR8] ;  /* 0x00000008ff037984 */ /* 0x004eac0008000800 */
[----:B------:R-:W-:Y:S06]  /*03b0*/  BAR.SYNC.DEFER_BLOCKING 0x0 ;  /* 0x0000000000007b1d */ /* 0x000fec0000010000 */
[----:B------:R-:W-:Y:S05]  /*03c0*/  @P2 BRA `(.L_x_5) ;  /* 0x0000000000182947 */ /* 0x000fea0003800000 */
[----:B------:R-:W-:Y:S01]  /*03d0*/  ELECT P0, URZ, PT ;  /* 0x0000000000ff782f */ /* 0x000fe20003800000 */
[----:B------:R-:W-:Y:S01]  /*03e0*/  IMAD.MOV.U32 R2, RZ, RZ, 0x1 ;  /* 0x00000001ff027424 */ /* 0x000fe200078e00ff */
[----:B------:R-:W-:Y:S01]  /*03f0*/  UMOV UR5, 0x40 ;  /* 0x0000004000057882 */ /* 0x000fe20000000000 */
[----:B------:R-:W-:Y:S01]  /*0400*/  UVIRTCOUNT.DEALLOC.SMPOOL 0x80 ;  /* 0x000000800000784c */ /* 0x000fe20000000000 */
[----:B------:R-:W-:-:S09]  /*0410*/  ULEA UR5, UR4, UR5, 0x18 ;  /* 0x0000000504057291 */ /* 0x000fd2000f8ec0ff */
[----:B------:R5:W-:Y:S03]  /*0420*/  @P0 STS.U8 [UR5], R2 ;  /* 0x00000002ff000988 */ /* 0x000be60008000005 */
.L_x_5:
[----:B------:R-:W5:Y:S01]  /*0430*/  S2UR UR4, SR_CTAID.Z ;  /* 0x00000000000479c3 */ /* 0x000f620000002700 */
[----:B------:R-:W4:Y:S01]  /*0440*/  LDCU UR5, c[0x0][0x370] ;  /* 0x00006e00ff0577ac */ /* 0x000f220008000800 */
[----:B------:R-:W-:Y:S01]  /*0450*/  ISETP.GE.U32.AND P0, PT, R132, 0x20, PT ;  /* 0x000000208400780c */ /* 0x000fe20003f06070 */
[----:B----4-:R-:W-:Y:S01]  /*0460*/  VIADD R4, R4, 0xffffffff ;  /* 0xffffffff04047836 */ /* 0x010fe20000000000 */
[C---:B------:R-:W-:Y:S01]  /*0470*/  ISETP.NE.U32.AND P3, PT, R132.reuse, RZ, PT ;  /* 0x000000ff8400720c */ /* 0x040fe20003f65070 */
[----:B------:R-:W5:Y:S01]  /*0480*/  LDCU UR6, c[0x0][0x374] ;  /* 0x00006e80ff0677ac */ /* 0x000f620008000800 */
[----:B------:R-:W-:Y:S01]  /*0490*/  LEA R10, R132, UR8, 0x2 ;  /* 0x00000008840a7c11 */ /* 0x000fe2000f8e10ff */
[----:B-----5:R-:W-:Y:S01]  /*04a0*/  VIADD R11, R12, 0xffffffff ;  /* 0xffffffff0c0b7836 */ /* 0x020fe20000000000 */
[----:B------:R-:W4:Y:S01]  /*04b0*/  S2UR UR7, SR_CTAID.X ;  /* 0x00000000000779c3 */ /* 0x000f220000002500 */
[----:B------:R-:W5:Y:S01]  /*04c0*/  LDCU.64 UR20, c[0x0][0x3c0] ;  /* 0x00007800ff1477ac */ /* 0x000f620008000a00 */
[----:B--2---:R-:W-:Y:S01]  /*04d0*/  R2UR UR23, R3 ;  /* 0x00000000031772ca */ /* 0x004fe200000e0000 */
[----:B------:R-:W-:Y:S04]  /*04e0*/  BSSY.RECONVERGENT B0, `(.L_x_6) ;  /* 0x0000011000007945 */ /* 0x000fe80003800200 */
[----:B------:R2:W-:Y:S01]  /*04f0*/  @!P0 STS [R10], RZ ;  /* 0x000000ff0a008388 */ /* 0x0005e20000000800 */
[----:B------:R-:W-:-:S03]  /*0500*/  NOP ;  /* 0x0000000000007918 */ /* 0x000fc60000000000 */
[----:B------:R2:W-:Y:S01]  /*0510*/  @!P3 STS [UR8+0x24], R4 ;  /* 0x00002404ff00b988 */ /* 0x0005e20008000808 */
[----:B---3--:R-:W-:-:S03]  /*0520*/  UIMAD UR4, UR4, UR6, UR15 ;  /* 0x00000006040472a4 */ /* 0x008fc6000f8e020f */
[----:B------:R2:W-:Y:S01]  /*0530*/  @!P3 STS [UR8+0x20], R11 ;  /* 0x0000200bff00b988 */ /* 0x0005e20008000808 */
[----:B----4-:R-:W-:-:S04]  /*0540*/  UIMAD UR4, UR4, UR5, UR7 ;  /* 0x00000005040472a4 */ /* 0x010fc8000f8e0207 */
[----:B------:R-:W-:-:S04]  /*0550*/  UIMAD UR4, UR4, 0x180, URZ ;  /* 0x00000180040478a4 */ /* 0x000fc8000f8e02ff */
[----:B-----5:R-:W-:-:S04]  /*0560*/  UIADD3 UR24, UP0, UPT, UR4, UR20, URZ ;  /* 0x0000001404187290 */ /* 0x020fc8000ff1e0ff */
[----:B------:R-:W-:Y:S01]  /*0570*/  ULEA.HI.X.SX32 UR25, UR4, UR21, 0x1, UP0 ;  /* 0x0000001504197291 */ /* 0x000fe200080f0eff */
[----:B--2---:R-:W-:Y:S11]  /*0580*/  @P3 BRA `(.L_x_7) ;  /* 0x0000000000183947 */ /* 0x004ff60003800000 */
[----:B------:R-:W2:Y:S01]  /*0590*/  LDS R2, [UR8+0x8] ;  /* 0x00000808ff027984 */ /* 0x000ea20008000800 */
[----:B------:R-:W3:Y:S01]  /*05a0*/  LDC.64 R6, c[0x0][0x380] ;  /* 0x0000e000ff067b82 */ /* 0x000ee20000000a00 */
[----:B------:R-:W-:Y:S02]  /*05b0*/  IMAD.MOV.U32 R3, RZ, RZ, 0x70 ;  /* 0x00000070ff037424 */ /* 0x000fe400078e00ff */
[----:B---3--:R3:W-:Y:S03]  /*05c0*/  STS.64 [UR8], R6 ;  /* 0x00000006ff007988 */ /* 0x0087e60008000a08 */
[----:B--2---:R-:W-:-:S05]  /*05d0*/  LOP3.LUT R2, R2, 0x10, R3, 0xd8, !PT ;  /* 0x0000001002027812 */ /* 0x004fca00078ed803 */
[----:B------:R3:W-:Y:S02]  /*05e0*/  STS [UR8+0x8], R2 ;  /* 0x00000802ff007988 */ /* 0x0007e40008000808 */
.L_x_7:
[----:B------:R-:W-:Y:S05]  /*05f0*/  BSYNC.RECONVERGENT B0 ;  /* 0x0000000000007941 */ /* 0x000fea0003800200 */
.L_x_6:
[----:B------:R-:W-:Y:S04]  /*0600*/  BSSY.RECONVERGENT B0, `(.L_x_8) ;  /* 0x000000a000007945 */ /* 0x000fe80003800200 */
[----:B------:R-:W-:Y:S05]  /*0610*/  @P3 BRA `(.L_x_9) ;  /* 0x0000000000203947 */ /* 0x000fea0003800000 */
[----:B---3--:R-:W2:Y:S01]  /*0620*/  LDS R2, [UR8+0x34] ;  /* 0x00003408ff027984 */ /* 0x008ea20008000800 */
[----:B------:R-:W-:Y:S02]  /*0630*/  IMAD.MOV.U32 R3, RZ, RZ, 0x1f000000 ;  /* 0x1f000000ff037424 */ /* 0x000fe400078e00ff */
[----:B------:R-:W-:Y:S01]  /*0640*/  @!P3 IMAD.MOV.U32 R5, RZ, RZ, 0x7f ;  /* 0x0000007fff05b424 */ /* 0x000fe200078e00ff */
[----:B------:R-:W3:Y:S02]  /*0650*/  @!P3 LDS R6, [UR8+0x38] ;  /* 0x00003808ff06b984 */ /* 0x000ee40008000800 */
[----:B--2---:R-:W-:Y:S02]  /*0660*/  LOP3.LUT R2, R2, 0xff000000, R3, 0xb8, !PT ;  /* 0xff00000002027812 */ /* 0x004fe400078eb803 */
[----:B---3--:R-:W-:-:S03]  /*0670*/  @!P3 LOP3.LUT R3, R6, 0xff, R5, 0xb8, !PT ;  /* 0x000000ff0603b812 */ /* 0x008fc600078eb805 */
[----:B------:R2:W-:Y:S04]  /*0680*/  STS [UR8+0x34], R2 ;  /* 0x00003402ff007988 */ /* 0x0005e80008000808 */
[----:B------:R2:W-:Y:S02]  /*0690*/  @!P3 STS [UR8+0x38], R3 ;  /* 0x00003803ff00b988 */ /* 0x0005e40008000808 */
.L_x_9:
[----:B------:R-:W-:Y:S05]  /*06a0*/  BSYNC.RECONVERGENT B0 ;  /* 0x0000000000007941 */ /* 0x000fea0003800200 */
.L_x_8:
[----:B------:R-:W-:Y:S04]  /*06b0*/  BSSY.RECONVERGENT B0, `(.L_x_10) ;  /* 0x000000e000007945 */ /* 0x000fe80003800200 */
[----:B------:R-:W-:Y:S05]  /*06c0*/  @P3 BRA `(.L_x_11) ;  /* 0x0000000000303947 */ /* 0x000fea0003800000 */
[----:B--2---:R-:W2:Y:S01]  /*06d0*/  LDS R3, [UR8+0x34] ;  /* 0x00003408ff037984 */ /* 0x004ea20008000800 */
[----:B------:R-:W4:Y:S03]  /*06e0*/  LDC.64 R8, c[0x0][0x3a8] ;  /* 0x0000ea00ff087b82 */ /* 0x000f260000000a00 */
[----:B---3--:R-:W3:Y:S01]  /*06f0*/  LDS R2, [UR8+0x1c] ;  /* 0x00001c08ff027984 */ /* 0x008ee20008000800 */
[C---:B----4-:R-:W-:Y:S01]  /*0700*/  SHF.L.U64.HI R6, R8.reuse, 0x1, R9 ;  /* 0x0000000108067819 */ /* 0x050fe20000010209 */
[----:B------:R-:W-:-:S03]  /*0710*/  IMAD.SHL.U32 R5, R8, 0x2, RZ ;  /* 0x0000000208057824 */ /* 0x000fc600078e00ff */
[--C-:B------:R-:W-:Y:S02]  /*0720*/  SHF.R.U32.HI R7, RZ, 0x4, R6.reuse ;  /* 0x00000004ff077819 */ /* 0x100fe40000011606 */
[----:B------:R-:W-:-:S05]  /*0730*/  SHF.R.U64 R5, R5, 0x4, R6 ;  /* 0x0000000405057819 */ /* 0x000fca0000001206 */
[----:B------:R4:W-:Y:S01]  /*0740*/  STS [UR8+0xc], R5 ;  /* 0x00000c05ff007988 */ /* 0x0009e20008000808 */
[----:B--2---:R-:W-:Y:S02]  /*0750*/  LOP3.LUT R3, R3, 0x7, RZ, 0xb8, !PT ;  /* 0x0000000703037812 */ /* 0x004fe400078eb8ff */
[----:B---3--:R-:W-:-:S03]  /*0760*/  LOP3.LUT R2, R2, 0xf, R7, 0xb8, !PT ;  /* 0x0000000f02027812 */ /* 0x008fc600078eb807 */
[----:B------:R4:W-:Y:S04]  /*0770*/  STS [UR8+0x34], R3 ;  /* 0x00003403ff007988 */ /* 0x0009e80008000808 */
[----:B------:R4:W-:Y:S02]  /*0780*/  STS [UR8+0x1c], R2 ;  /* 0x00001c02ff007988 */ /* 0x0009e40008000808 */
.L_x_11:
[----:B------:R-:W-:Y:S05]  /*0790*/  BSYNC.RECONVERGENT B0 ;  /* 0x0000000000007941 */ /* 0x000fea0003800200 */
.L_x_10:
[----:B------:R-:W-:Y:S04]  /*07a0*/  BSSY.RECONVERGENT B1, `(.L_x_12) ;  /* 0x000001a000017945 */ /* 0x000fe80003800200 */
[----:B------:R-:W-:Y:S04]  /*07b0*/  BSSY.RELIABLE B0, `(.L_x_13) ;  /* 0x0000015000007945 */ /* 0x000fe80003800100 */
[----:B------:R-:W-:Y:S05]  /*07c0*/  @P3 BRA `(.L_x_14) ;  /* 0x0000000000203947 */ /* 0x000fea0003800000 */
[----:B--234-:R-:W2:Y:S02]  /*07d0*/  LDS R2, [UR8+0x34] ;  /* 0x00003408ff027984 */ /* 0x01cea40008000800 */
[----:B--2---:R-:W-:-:S05]  /*07e0*/  LOP3.LUT R2, R2, 0x38, RZ, 0xb8, !PT ;  /* 0x0000003802027812 */ /* 0x004fca00078eb8ff */
[----:B------:R2:W-:Y:S01]  /*07f0*/  STS [UR8+0x34], R2 ;  /* 0x00003402ff007988 */ /* 0x0005e20008000808 */
[----:B------:R-:W-:Y:S05]  /*0800*/  @P3 BRA `(.L_x_15) ;  /* 0x0000000000203947 */ /* 0x000fea0003800000 */
[----:B--2---:R-:W2:Y:S01]  /*0810*/  LDS R2, [UR8+0x8] ;  /* 0x00000808ff027984 */ /* 0x004ea20008000800 */
[----:B------:R-:W-:-:S05]  /*0820*/  IMAD.MOV.U32 R3, RZ, RZ, 0x780 ;  /* 0x00000780ff037424 */ /* 0x000fca00078e00ff */
[----:B--2---:R-:W-:-:S05]  /*0830*/  LOP3.LUT R2, R2, 0x500, R3, 0xd8, !PT ;  /* 0x0000050002027812 */ /* 0x004fca00078ed803 */
[----:B------:R5:W-:Y:S02]  /*0840*/  STS [UR8+0x8], R2 ;  /* 0x00000802ff007988 */ /* 0x000be40008000808 */
.L_x_14:
[----:B------:R-:W-:Y:S05]  /*0850*/  @P3 BRA `(.L_x_16) ;  /* 0x0000000000283947 */ /* 0x000fea0003800000 */
[----:B--2345:R-:W2:Y:S02]  /*0860*/  LDS R2, [UR8+0x8] ;  /* 0x00000808ff027984 */ /* 0x03cea40008000800 */
[----:B--2---:R-:W-:-:S05]  /*0870*/  LOP3.LUT R2, R2, 0x1800, RZ, 0xb8, !PT ;  /* 0x0000180002027812 */ /* 0x004fca00078eb8ff */
[----:B------:R3:W-:Y:S02]  /*0880*/  STS [UR8+0x8], R2 ;  /* 0x00000802ff007988 */ /* 0x0007e40008000808 */
.L_x_15:
[----:B------:R-:W-:Y:S05]  /*0890*/  @P3 BREAK.RELIABLE B0 ;  /* 0x0000000000003942 */ /* 0x000fea0003800100 */
[----:B------:R-:W-:Y:S05]  /*08a0*/  @P3 BRA `(.L_x_17) ;  /* 0x0000000000243947 */ /* 0x000fea0003800000 */
[----:B------:R-:W4:Y:S01]  /*08b0*/  LDS R3, [UR8+0x8] ;  /* 0x00000808ff037984 */ /* 0x000f220008000800 */
[----:B--23--:R-:W-:-:S05]  /*08c0*/  IMAD.MOV.U32 R2, RZ, RZ, 0x6000 ;  /* 0x00006000ff027424 */ /* 0x00cfca00078e00ff */
[----:B----4-:R-:W-:-:S04]  /*08d0*/  LOP3.LUT R2, R3, 0x4000, R2, 0xd8, !PT ;  /* 0x0000400003027812 */ /* 0x010fc800078ed802 */
[----:B------:R-:W-:-:S05]  /*08e0*/  LOP3.LUT R2, R2, 0x400000, RZ, 0xb8, !PT ;  /* 0x0040000002027812 */ /* 0x000fca00078eb8ff */
[----:B------:R2:W-:Y:S02]  /*08f0*/  STS [UR8+0x8], R2 ;  /* 0x00000802ff007988 */ /* 0x0005e40008000808 */
.L_x_16:
[----:B------:R-:W-:Y:S05]  /*0900*/  BSYNC.RELIABLE B0 ;  /* 0x0000000000007941 */ /* 0x000fea0003800100 */
.L_x_13:
[----:B--2345:R-:W2:Y:S02]  /*0910*/  @!P3 LDS R2, [UR8+0x8] ;  /* 0x00000808ff02b984 */ /* 0x03cea40008000800 */
[----:B--2---:R-:W-:-:S05]  /*0920*/  @!P3 LOP3.LUT R2, R2, 0x8000, RZ, 0xb8, !PT ;  /* 0x000080000202b812 */ /* 0x004fca00078eb8ff */
[----:B------:R4:W-:Y:S02]  /*0930*/  @!P3 STS [UR8+0x8], R2 ;  /* 0x00000802ff00b988 */ /* 0x0009e40008000808 */
.L_x_17:
[----:B------:R-:W-:Y:S05]  /*0940*/  BSYNC.RECONVERGENT B1 ;  /* 0x0000000000017941 */ /* 0x000fea0003800200 */
.L_x_12:
[----:B------:R-:W-:Y:S05]  /*0950*/  WARPSYNC.ALL ;  /* 0x0000000000007948 */ /* 0x000fea0003800000 */
[----:B------:R-:W-:Y:S01]  /*0960*/  NOP ;  /* 0x0000000000007918 */ /* 0x000fe20000000000 */
[----:B------:R-:W-:Y:S05]  /*0970*/  @P0 BRA `(.L_x_18) ;  /* 0x0000000000300947 */ /* 0x000fea0003800000 */
[----:B--234-:R-:W2:Y:S01]  /*0980*/  S2R R2, SR_LANEID ;  /* 0x0000000000027919 */ /* 0x01cea20000000000 */
[----:B------:R-:W-:Y:S05]  /*0990*/  WARPSYNC.ALL ;  /* 0x0000000000007948 */ /* 0x000fea0003800000 */
[----:B------:R-:W-:Y:S01]  /*09a0*/  NOP ;  /* 0x0000000000007918 */ /* 0x000fe20000000000 */
[----:B--2---:R-:W-:-:S05]  /*09b0*/  IMAD.SHL.U32 R5, R2, 0x4, RZ ;  /* 0x0000000402057824 */ /* 0x004fca00078e00ff */
[----:B------:R-:W2:Y:S01]  /*09c0*/  LDS R7, [R5+UR8] ;  /* 0x0000000805077984 */ /* 0x000ea20008000800 */
[----:B------:R-:W-:-:S05]  /*09d0*/  IADD3 R2, P1, PT, R5, UR24, RZ ;  /* 0x0000001805027c10 */ /* 0x000fca000ff3e0ff */
[----:B------:R-:W-:-:S05]  /*09e0*/  IMAD.X R3, RZ, RZ, UR25, P1 ;  /* 0x00000019ff037e24 */ /* 0x000fca00088e06ff */
[----:B--2---:R5:W2:Y:S01]  /*09f0*/  ATOMG.E.EXCH.STRONG.GPU PT, RZ, [R2], R7 ;  /* 0x0000000702ff73a8 */ /* 0x004aa200041ee100 */
[----:B------:R-:W-:-:S04]  /*0a00*/  DEPBAR {5,4,3,2,1,0} ;  /* 0x0000003f0000791a */ /* 0x000fc80000000000 */
[----:B------:R-:W3:Y:S02]  /*0a10*/  CCTL.E.C.LDCU.IV.DEEP [UR24] ;  /* 0x0000000018007540 */ /* 0x000ee40009c08000 */
[----:B---3--:R5:W-:Y:S01]  /*0a20*/  UTMACCTL.IV [UR24] ;  /* 0x00000000180079b9 */ /* 0x008be20008000000 */
[----:B------:R-:W-:Y:S01]  /*0a30*/  NOP ;  /* 0x0000000000007918 */ /* 0x000fe20000000000 */
.L_x_18:
[----:B------:R-:W-:Y:S05]  /*0a40*/  @P0 BRA `(.L_x_19) ;  /* 0x00000000000c0947 */ /* 0x000fea0003800000 */
[----:B------:R0:W-:Y:S01]  /*0a50*/  UTMACMDFLUSH ;  /* 0x00000000000079b7 */ /* 0x0001e20000000000 */
[----:B------:R-:W-:Y:S05]  /*0a60*/  @P0 BRA `(.L_x_19) ;  /* 0x0000000000040947 */ /* 0x000fea0003800000 */
[----:B------:R-:W-:-:S04]  /*0a70*/  DEPBAR.LE SB0, 0x0 ;  /* 0x000080000000791a */ /* 0x000fc80000000000 */
.L_x_19:
[----:B------:R-:W-:Y:S05]  /*0a80*/  WARPSYNC.ALL ;  /* 0x0000000000007948 */ /* 0x000fea0003800000 */
[----:B------:R-:W-:Y:S01]  /*0a90*/  NOP ;  /* 0x0000000000007918 */ /* 0x000fe20000000000 */
[----:B--2---:R-:W-:Y:S06]  /*0aa0*/  BAR.SYNC.DEFER_BLOCKING 0x0 ;  /* 0x0000000000007b1d */ /* 0x004fec0000010000 */
[----:B------:R-:W-:Y:S02]  /*0ab0*/  BSSY.RECONVERGENT B1, `(.L_x_20) ;  /* 0x000000b000017945 */ /* 0x000fe40003800200 */
[----:B------:R-:W-:Y:S06]  /*0ac0*/  BAR.SYNC.DEFER_BLOCKING 0x0 ;  /* 0x0000000000007b1d */ /* 0x000fec0000010000 */
[----:B------:R2:W-:Y:S01]  /*0ad0*/  @!P0 STS [R10], RZ ;  /* 0x000000ff0a008388 */ /* 0x0005e20000000800 */
[----:B------:R-:W-:Y:S01]  /*0ae0*/  NOP ;  /* 0x0000000000007918 */ /* 0x000fe20000000000 */
[----:B------:R-:W-:Y:S05]  /*0af0*/  @P3 BRA `(.L_x_21) ;  /* 0x0000000000183947 */ /* 0x000fea0003800000 */
[----:B---345:R-:W3:Y:S01]  /*0b00*/  LDS R2, [UR8+0x8] ;  /* 0x00000808ff027984 */ /* 0x038ee20008000800 */
[----:B------:R-:W4:Y:S01]  /*0b10*/  LDC.64 R6, c[0x0][0x388] ;  /* 0x0000e200ff067b82 */ /* 0x000f220000000a00 */
[----:B------:R-:W-:Y:S02]  /*0b20*/  IMAD.MOV.U32 R3, RZ, RZ, 0x70 ;  /* 0x00000070ff037424 */ /* 0x000fe400078e00ff */
[----:B----4-:R4:W-:Y:S03]  /*0b30*/  STS.64 [UR8], R6 ;  /* 0x00000006ff007988 */ /* 0x0109e60008000a08 */
[----:B---3--:R-:W-:-:S05]  /*0b40*/  LOP3.LUT R2, R2, 0x10, R3, 0xd8, !PT ;  /* 0x0000001002027812 */ /* 0x008fca00078ed803 */
[----:B------:R4:W-:Y:S02]  /*0b50*/  STS [UR8+0x8], R2 ;  /* 0x00000802ff007988 */ /* 0x0009e40008000808 */
.L_x_21:
[----:B-----5:R-:W-:Y:S05]  /*0b60*/  BSYNC.RECONVERGENT B1 ;  /* 0x0000000000017941 */ /* 0x020fea0003800200 */
.L_x_20:
[----:B------:R-:W-:Y:S04]  /*0b70*/  BSSY.RECONVERGENT B2, `(.L_x_22) ;  /* 0x000000f000027945 */ /* 0x000fe80003800200 */
[----:B------:R-:W-:Y:S04]  /*0b80*/  BSSY.RELIABLE B1, `(.L_x_23) ;  /* 0x000000c000017945 */ /* 0x000fe80003800100 */
[----:B------:R-:W-:Y:S05]  /*0b90*/  @P3 BRA `(.L_x_24) ;  /* 0x0000000000283947 */ /* 0x000fea0003800000 */
[----:B---34-:R-:W3:Y:S01]  /*0ba0*/  LDS R2, [UR8+0x34] ;  /* 0x00003408ff027984 */ /* 0x018ee20008000800 */
[----:B------:R-:W-:Y:S01]  /*0bb0*/  IMAD.MOV.U32 R3, RZ, RZ, 0x1f000000 ;  /* 0x1f000000ff037424 */ /* 0x000fe200078e00ff */
[----:B------:R-:W-:Y:S05]  /*0bc0*/  @P3 BREAK.RELIABLE B1 ;  /* 0x0000000000013942 */ /* 0x000fea0003800100 */
[----:B---3--:R-:W-:-:S05]  /*0bd0*/  LOP3.LUT R2, R2, 0xff000000, R3, 0xb8, !PT ;  /* 0xff00000002027812 */ /* 0x008fca00078eb803 */
[----:B------:R3:W-:Y:S01]  /*0be0*/  STS [UR8+0x34], R2 ;  /* 0x00003402ff007988 */ /* 0x0007e20008000808 */
[----:B------:R-:W-:Y:S05]  /*0bf0*/  @P3 BRA `(.L_x_25) ;  /* 0x0000000000183947 */ /* 0x000fea0003800000 */
[----:B---3--:R-:W3:Y:S01]  /*0c00*/  LDS R2, [UR8+0x38] ;  /* 0x00003808ff027984 */ /* 0x008ee20008000800 */
[----:B------:R-:W-:-:S05]  /*0c10*/  IMAD.MOV.U32 R3, RZ, RZ, 0xff ;  /* 0x000000ffff037424 */ /* 0x000fca00078e00ff */
[----:B---3--:R-:W-:-:S05]  /*0c20*/  LOP3.LUT R2, R2, 0xff, R3, 0xb8, !PT ;  /* 0x000000ff02027812 */ /* 0x008fca00078eb803 */
[----:B------:R5:W-:Y:S02]  /*0c30*/  STS [UR8+0x38], R2 ;  /* 0x00003802ff007988 */ /* 0x000be40008000808 */
.L_x_24:
[----:B------:R-:W-:Y:S05]  /*0c40*/  BSYNC.RELIABLE B1 ;  /* 0x0000000000017941 */ /* 0x000fea0003800100 */
.L_x_23:
[----:B------:R2:W-:Y:S02]  /*0c50*/  @!P3 STS [UR8+0x20], R11 ;  /* 0x0000200bff00b988 */ /* 0x0005e40008000808 */
.L_x_25:
[----:B------:R-:W-:Y:S05]  /*0c60*/  BSYNC.RECONVERGENT B2 ;  /* 0x0000000000027941 */ /* 0x000fea0003800200 */
.L_x_22:
[----:B------:R-:W-:Y:S05]  /*0c70*/  WARPSYNC.ALL ;  /* 0x0000000000007948 */ /* 0x000fea0003800000 */
[----:B------:R-:W-:Y:S01]  /*0c80*/  NOP ;  /* 0x0000000000007918 */ /* 0x000fe20000000000 */
[----:B------:R-:W2:Y:S01]  /*0c90*/  LDC R5, c[0x0][0x39c] ;  /* 0x0000e700ff057b82 */ /* 0x000ea20000000800 */
[----:B------:R-:W-:Y:S01]  /*0ca0*/  BSSY.RECONVERGENT B2, `(.L_x_26) ;  /* 0x0000010000027945 */ /* 0x000fe20003800200 */
[----:B--2---:R-:W-:-:S05]  /*0cb0*/  VIADD R5, R5, 0xffffffff ;  /* 0xffffffff05057836 */ /* 0x004fca0000000000 */
[----:B------:R2:W-:Y:S01]  /*0cc0*/  @!P3 STS [UR8+0x24], R5 ;  /* 0x00002405ff00b988 */ /* 0x0005e20008000808 */
[----:B------:R-:W-:Y:S05]  /*0cd0*/  @P3 BRA `(.L_x_27) ;  /* 0x0000000000303947 */ /* 0x000fea0003800000 */
[----:B------:R-:W2:Y:S01]  /*0ce0*/  LDS R3, [UR8+0x34] ;  /* 0x00003408ff037984 */ /* 0x000ea20008000800 */
[----:B----4-:R-:W4:Y:S03]  /*0cf0*/  LDC.64 R6, c[0x0][0x3b0] ;  /* 0x0000ec00ff067b82 */ /* 0x010f260000000a00 */
[----:B---3-5:R-:W3:Y:S01]  /*0d00*/  LDS R2, [UR8+0x1c] ;  /* 0x00001c08ff027984 */ /* 0x028ee20008000800 */
        /* <DEDUP_REMOVED lines=9> */
.L_x_27:
[----:B------:R-:W-:Y:S05]  /*0da0*/  BSYNC.RECONVERGENT B2 ;  /* 0x0000000000027941 */ /* 0x000fea0003800200 */
.L_x_26:
[----:B------:R-:W-:Y:S04]  /*0db0*/  BSSY.RECONVERGENT B3, `(.L_x_28) ;  /* 0x000001a000037945 */ /* 0x000fe80003800200 */
[----:B------:R-:W-:Y:S04]  /*0dc0*/  BSSY.RELIABLE B2, `(.L_x_29) ;  /* 0x0000015000027945 */ /* 0x000fe80003800100 */
[----:B------:R-:W-:Y:S05]  /*0dd0*/  @P3 BRA `(.L_x_30) ;  /* 0x0000000000203947 */ /* 0x000fea0003800000 */
[----:B---345:R-:W3:Y:S02]  /*0de0*/  LDS R2, [UR8+0x34] ;  /* 0x00003408ff027984 */ /* 0x038ee40008000800 */
[----:B---3--:R-:W-:-:S05]  /*0df0*/  LOP3.LUT R2, R2, 0x38, RZ, 0xb8, !PT ;  /* 0x0000003802027812 */ /* 0x008fca00078eb8ff */
[----:B------:R3:W-:Y:S01]  /*0e00*/  STS [UR8+0x34], R2 ;  /* 0x00003402ff007988 */ /* 0x0007e20008000808 */
[----:B------:R-:W-:Y:S05]  /*0e10*/  @P3 BRA `(.L_x_31) ;  /* 0x0000000000203947 */ /* 0x000fea0003800000 */
[----:B---3--:R-:W3:Y:S01]  /*0e20*/  LDS R2, [UR8+0x8] ;  /* 0x00000808ff027984 */ /* 0x008ee20008000800 */
[----:B------:R-:W-:-:S05]  /*0e30*/  IMAD.MOV.U32 R3, RZ, RZ, 0x780 ;  /* 0x00000780ff037424 */ /* 0x000fca00078e00ff */
[----:B---3--:R-:W-:-:S05]  /*0e40*/  LOP3.LUT R2, R2, 0x500, R3, 0xd8, !PT ;  /* 0x0000050002027812 */ /* 0x008fca00078ed803 */
[----:B------:R3:W-:Y:S02]  /*0e50*/  STS [UR8+0x8], R2 ;  /* 0x00000802ff007988 */ /* 0x0007e40008000808 */
.L_x_30:
[----:B------:R-:W-:Y:S05]  /*0e60*/  @P3 BRA `(.L_x_32) ;  /* 0x0000000000283947 */ /* 0x000fea0003800000 */
[----:B---345:R-:W3:Y:S02]  /*0e70*/  LDS R2, [UR8+0x8] ;  /* 0x00000808ff027984 */ /* 0x038ee40008000800 */
[----:B---3--:R-:W-:-:S05]  /*0e80*/  LOP3.LUT R2, R2, 0x1800, RZ, 0xb8, !PT ;  /* 0x0000180002027812 */ /* 0x008fca00078eb8ff */
[----:B------:R4:W-:Y:S02]  /*0e90*/  STS [UR8+0x8], R2 ;  /* 0x00000802ff007988 */ /* 0x0009e40008000808 */
.L_x_31:
[----:B------:R-:W-:Y:S05]  /*0ea0*/  @P3 BREAK.RELIABLE B2 ;  /* 0x0000000000023942 */ /* 0x000fea0003800100 */
[----:B------:R-:W-:Y:S05]  /*0eb0*/  @P3 BRA `(.L_x_33) ;  /* 0x0000000000243947 */ /* 0x000fea0003800000 */
[----:B---34-:R-:W3:Y:S01]  /*0ec0*/  LDS R2, [UR8+0x8] ;  /* 0x00000808ff027984 */ /* 0x018ee20008000800 */
[----:B------:R-:W-:-:S05]  /*0ed0*/  IMAD.MOV.U32 R3, RZ, RZ, 0x6000 ;  /* 0x00006000ff037424 */ /* 0x000fca00078e00ff */
[----:B---3--:R-:W-:-:S04]  /*0ee0*/  LOP3.LUT R2, R2, 0x4000, R3, 0xd8, !PT ;  /* 0x0000400002027812 */ /* 0x008fc800078ed803 */
[----:B------:R-:W-:-:S05]  /*0ef0*/  LOP3.LUT R2, R2, 0x400000, RZ, 0xb8, !PT ;  /* 0x0040000002027812 */ /* 0x000fca00078eb8ff */
[----:B------:R3:W-:Y:S02]  /*0f00*/  STS [UR8+0x8], R2 ;  /* 0x00000802ff007988 */ /* 0x0007e40008000808 */
.L_x_32:
[----:B------:R-:W-:Y:S05]  /*0f10*/  BSYNC.RELIABLE B2 ;  /* 0x0000000000027941 */ /* 0x000fea0003800100 */
.L_x_29:
[----:B---345:R-:W3:Y:S02]  /*0f20*/  @!P3 LDS R2, [UR8+0x8] ;  /* 0x00000808ff02b984 */ /* 0x038ee40008000800 */
[----:B---3--:R-:W-:-:S05]  /*0f30*/  @!P3 LOP3.LUT R2, R2, 0x8000, RZ, 0xb8, !PT ;  /* 0x000080000202b812 */ /* 0x008fca00078eb8ff */
[----:B------:R5:W-:Y:S02]  /*0f40*/  @!P3 STS [UR8+0x8], R2 ;  /* 0x00000802ff00b988 */ /* 0x000be40008000808 */
.L_x_33:
[----:B------:R-:W-:Y:S05]  /*0f50*/  BSYNC.RECONVERGENT B3 ;  /* 0x0000000000037941 */ /* 0x000fea0003800200 */
.L_x_28:
[----:B------:R-:W-:Y:S05]  /*0f60*/  WARPSYNC.ALL ;  /* 0x0000000000007948 */ /* 0x000fea0003800000 */
[----:B------:R-:W-:Y:S01]  /*0f70*/  NOP ;  /* 0x0000000000007918 */ /* 0x000fe20000000000 */
[----:B------:R-:W-:-:S04]  /*0f80*/  UIADD3 UR5, UPT, UPT, UR4, 0x80, URZ ;  /* 0x0000008004057890 */ /* 0x000fc8000fffe0ff */
[----:B------:R-:W-:-:S04]  /*0f90*/  UIADD3 UR26, UP0, UPT, UR5, UR20, URZ ;  /* 0x00000014051a7290 */ /* 0x000fc8000ff1e0ff */
[----:B------:R-:W-:Y:S01]  /*0fa0*/  ULEA.HI.X.SX32 UR27, UR5, UR21, 0x1, UP0 ;  /* 0x00000015051b7291 */ /* 0x000fe200080f0eff */
[----:B------:R-:W-:Y:S11]  /*0fb0*/  @P0 BRA `(.L_x_34) ;  /* 0x0000000000300947 */ /* 0x000ff60003800000 */
[----:B---345:R-:W3:Y:S01]  /*0fc0*/  S2R R2, SR_LANEID ;  /* 0x0000000000027919 */ /* 0x038ee20000000000 */
[----:B------:R-:W-:Y:S05]  /*0fd0*/  WARPSYNC.ALL ;  /* 0x0000000000007948 */ /* 0x000fea0003800000 */
[----:B------:R-:W-:Y:S01]  /*0fe0*/  NOP ;  /* 0x0000000000007918 */ /* 0x000fe20000000000 */
[----:B---3--:R-:W-:-:S05]  /*0ff0*/  IMAD.SHL.U32 R6, R2, 0x4, RZ ;  /* 0x0000000402067824 */ /* 0x008fca00078e00ff */
[----:B------:R-:W3:Y:S01]  /*1000*/  LDS R7, [R6+UR8] ;  /* 0x0000000806077984 */ /* 0x000ee20008000800 */
[----:B------:R-:W-:-:S05]  /*1010*/  IADD3 R2, P1, PT, R6, UR26, RZ ;  /* 0x0000001a06027c10 */ /* 0x000fca000ff3e0ff */
[----:B------:R-:W-:-:S05]  /*1020*/  IMAD.X R3, RZ, RZ, UR27, P1 ;  /* 0x0000001bff037e24 */ /* 0x000fca00088e06ff */
[----:B---3--:R3:W4:Y:S01]  /*1030*/  ATOMG.E.EXCH.STRONG.GPU PT, RZ, [R2], R7 ;  /* 0x0000000702ff73a8 */ /* 0x00872200041ee100 */
[----:B------:R-:W-:-:S04]  /*1040*/  DEPBAR {5,4,3,2,1,0} ;  /* 0x0000003f0000791a */ /* 0x000fc80000000000 */
[----:B------:R-:W5:Y:S02]  /*1050*/  CCTL.E.C.LDCU.IV.DEEP [UR26] ;  /* 0x000000001a007540 */ /* 0x000f640009c08000 */
[----:B-----5:R3:W-:Y:S01]  /*1060*/  UTMACCTL.IV [UR26] ;  /* 0x000000001a0079b9 */ /* 0x0207e20008000000 */
[----:B------:R-:W-:Y:S01]  /*1070*/  NOP ;  /* 0x0000000000007918 */ /* 0x000fe20000000000 */
.L_x_34:
[----:B------:R-:W-:Y:S05]  /*1080*/  @P0 BRA `(.L_x_35) ;  /* 0x00000000000c0947 */ /* 0x000fea0003800000 */
[----:B------:R0:W-:Y:S01]  /*1090*/  UTMACMDFLUSH ;  /* 0x00000000000079b7 */ /* 0x0001e20000000000 */
[----:B------:R-:W-:Y:S05]  /*10a0*/  @P0 BRA `(.L_x_35) ;  /* 0x0000000000040947 */ /* 0x000fea0003800000 */
[----:B------:R-:W-:-:S04]  /*10b0*/  DEPBAR.LE SB0, 0x0 ;  /* 0x000080000000791a */ /* 0x000fc80000000000 */
.L_x_35:
[----:B------:R-:W-:Y:S05]  /*10c0*/  WARPSYNC.ALL ;  /* 0x0000000000007948 */ /* 0x000fea0003800000 */
[----:B------:R-:W-:Y:S01]  /*10d0*/  NOP ;  /* 0x0000000000007918 */ /* 0x000fe20000000000 */
[----:B----4-:R-:W-:Y:S06]  /*10e0*/  BAR.SYNC.DEFER_BLOCKING 0x0 ;  /* 0x0000000000007b1d */ /* 0x010fec0000010000 */
[----:B------:R-:W-:Y:S02]  /*10f0*/  BSSY.RECONVERGENT B3, `(.L_x_36) ;  /* 0x000000b000037945 */ /* 0x000fe40003800200 */
[----:B------:R-:W-:Y:S06]  /*1100*/  BAR.SYNC.DEFER_BLOCKING 0x0 ;  /* 0x0000000000007b1d */ /* 0x000fec0000010000 */
[----:B------:R4:W-:Y:S01]  /*1110*/  @!P0 STS [R10], RZ ;  /* 0x000000ff0a008388 */ /* 0x0009e20000000800 */
[----:B------:R-:W-:Y:S01]  /*1120*/  NOP ;  /* 0x0000000000007918 */ /* 0x000fe20000000000 */
[----:B------:R-:W-:Y:S05]  /*1130*/  @P3 BRA `(.L_x_37) ;  /* 0x0000000000183947 */ /* 0x000fea0003800000 */
[----:B---3-5:R-:W3:Y:S01]  /*1140*/  LDS R2, [UR8+0x8] ;  /* 0x00000808ff027984 */ /* 0x028ee20008000800 */
[----:B------:R-:W5:Y:S01]  /*1150*/  LDC.64 R6, c[0x0][0x390] ;  /* 0x0000e400ff067b82 */ /* 0x000f620000000a00 */
[----:B------:R-:W-:Y:S02]  /*1160*/  IMAD.MOV.U32 R3, RZ, RZ, 0x70 ;  /* 0x00000070ff037424 */ /* 0x000fe400078e00ff */
[----:B-----5:R5:W-:Y:S03]  /*1170*/  STS.64 [UR8], R6 ;  /* 0x00000006ff007988 */ /* 0x020be60008000a08 */
[----:B---3--:R-:W-:-:S05]  /*1180*/  LOP3.LUT R2, R2, 0x10, R3, 0xd8, !PT ;  /* 0x0000001002027812 */ /* 0x008fca00078ed803 */
[----:B------:R5:W-:Y:S02]  /*1190*/  STS [UR8+0x8], R2 ;  /* 0x00000802ff007988 */ /* 0x000be40008000808 */
.L_x_37:
[----:B---3--:R-:W-:Y:S05]  /*11a0*/  BSYNC.RECONVERGENT B3 ;  /* 0x0000000000037941 */ /* 0x008fea0003800200 */
.L_x_36:
[----:B------:R-:W-:Y:S04]  /*11b0*/  BSSY.RECONVERGENT B4, `(.L_x_38) ;  /* 0x0000011000047945 */ /* 0x000fe80003800200 */
[----:B------:R-:W-:Y:S04]  /*11c0*/  BSSY.RELIABLE B3, `(.L_x_39) ;  /* 0x000000e000037945 */ /* 0x000fe80003800100 */
[----:B------:R-:W-:Y:S05]  /*11d0*/  @P3 BRA `(.L_x_40) ;  /* 0x0000000000243947 */ /* 0x000fea0003800000 */
[----:B-----5:R-:W3:Y:S01]  /*11e0*/  LDS R2, [UR8+0x34] ;  /* 0x00003408ff027984 */ /* 0x020ee20008000800 */
[----:B------:R-:W-:-:S05]  /*11f0*/  IMAD.MOV.U32 R3, RZ, RZ, 0x3f000000 ;  /* 0x3f000000ff037424 */ /* 0x000fca00078e00ff */
[----:B---3--:R-:W-:-:S05]  /*1200*/  LOP3.LUT R2, R2, 0xff000000, R3, 0xb8, !PT ;  /* 0xff00000002027812 */ /* 0x008fca00078eb803 */
[----:B------:R3:W-:Y:S01]  /*1210*/  STS [UR8+0x34], R2 ;  /* 0x00003402ff007988 */ /* 0x0007e20008000808 */
[----:B------:R-:W-:Y:S05]  /*1220*/  @P3 BRA `(.L_x_41) ;  /* 0x00000000001c3947 */ /* 0x000fea0003800000 */
[----:B---3--:R-:W3:Y:S01]  /*1230*/  LDS R2, [UR8+0x38] ;  /* 0x00003808ff027984 */ /* 0x008ee20008000800 */
[----:B------:R-:W-:-:S05]  /*1240*/  IMAD.MOV.U32 R3, RZ, RZ, 0x7f ;  /* 0x0000007fff037424 */ /* 0x000fca00078e00ff */
[----:B---3--:R-:W-:-:S05]  /*1250*/  LOP3.LUT R2, R2, 0xff, R3, 0xb8, !PT ;  /* 0x000000ff02027812 */ /* 0x008fca00078eb803 */
[----:B------:R3:W-:Y:S02]  /*1260*/  STS [UR8+0x38], R2 ;  /* 0x00003802ff007988 */ /* 0x0007e40008000808 */
.L_x_40:
[----:B------:R-:W-:Y:S05]  /*1270*/  @P3 BREAK.RELIABLE B3 ;  /* 0x0000000000033942 */ /* 0x000fea0003800100 */
[----:B------:R-:W-:Y:S05]  /*1280*/  @P3 BRA `(.L_x_42) ;  /* 0x00000000000c3947 */ /* 0x000fea0003800000 */
[----:B------:R2:W-:Y:S02]  /*1290*/  STS [UR8+0x20], R5 ;  /* 0x00002005ff007988 */ /* 0x0005e40008000808 */
.L_x_41:
[----:B------:R-:W-:Y:S05]  /*12a0*/  BSYNC.RELIABLE B3 ;  /* 0x0000000000037941 */ /* 0x000fea0003800100 */
.L_x_39:
[----:B------:R2:W-:Y:S02]  /*12b0*/  @!P3 STS [UR8+0x24], R4 ;  /* 0x00002404ff00b988 */ /* 0x0005e40008000808 */
.L_x_42:
[----:B------:R-:W-:Y:S05]  /*12c0*/  BSYNC.RECONVERGENT B4 ;  /* 0x0000000000047941 */ /* 0x000fea0003800200 */
.L_x_38:
[----:B------:R-:W-:Y:S05]  /*12d0*/  WARPSYNC.ALL ;  /* 0x0000000000007948 */ /* 0x000fea0003800000 */
[----:B------:R-:W-:Y:S01]  /*12e0*/  NOP ;  /* 0x0000000000007918 */ /* 0x000fe20000000000 */
[----:B------:R-:W-:Y:S04]  /*12f0*/  BSSY.RECONVERGENT B4, `(.L_x_43) ;  /* 0x000000e000047945 */ /* 0x000fe80003800200 */
[----:B------:R-:W-:Y:S05]  /*1300*/  @P3 BRA `(.L_x_44) ;  /* 0x0000000000303947 */ /* 0x000fea0003800000 */
[----:B------:R-:W2:Y:S02]  /*1310*/  LDS R3, [UR8+0x34] ;  /* 0x00003408ff037984 */ /* 0x000ea40008000800 */
[----:B--2---:R-:W2:Y:S02]  /*1320*/  LDC.64 R4, c[0x0][0x3b8] ;  /* 0x0000ee00ff047b82 */ /* 0x004ea40000000a00 */
[----:B---3-5:R-:W3:Y:S01]  /*1330*/  LDS R2, [UR8+0x1c] ;  /* 0x00001c08ff027984 */ /* 0x028ee20008000800 */
[C---:B--2---:R-:W-:Y:S01]  /*1340*/  SHF.L.U64.HI R5, R4.reuse, 0x1, R5 ;  /* 0x0000000104057819 */ /* 0x044fe20000010205 */
[----:B------:R-:W-:-:S03]  /*1350*/  IMAD.SHL.U32 R4, R4, 0x2, RZ ;  /* 0x0000000204047824 */ /* 0x000fc600078e00ff */
[--C-:B------:R-:W-:Y:S02]  /*1360*/  SHF.R.U32.HI R7, RZ, 0x4, R5.reuse ;  /* 0x00000004ff077819 */ /* 0x100fe40000011605 */
[----:B------:R-:W-:-:S05]  /*1370*/  SHF.R.U64 R4, R4, 0x4, R5 ;  /* 0x0000000404047819 */ /* 0x000fca0000001205 */
[----:B------:R2:W-:Y:S01]  /*1380*/  STS [UR8+0xc], R4 ;  /* 0x00000c04ff007988 */ /* 0x0005e20008000808 */
[----:B------:R-:W-:Y:S02]  /*1390*/  LOP3.LUT R3, R3, 0x7, RZ, 0xb8, !PT ;  /* 0x0000000703037812 */ /* 0x000fe400078eb8ff */
[----:B---3--:R-:W-:-:S03]  /*13a0*/  LOP3.LUT R2, R2, 0xf, R7, 0xb8, !PT ;  /* 0x0000000f02027812 */ /* 0x008fc600078eb807 */
[----:B------:R2:W-:Y:S04]  /*13b0*/  STS [UR8+0x34], R3 ;  /* 0x00003403ff007988 */ /* 0x0005e80008000808 */
[----:B------:R2:W-:Y:S02]  /*13c0*/  STS [UR8+0x1c], R2 ;  /* 0x00001c02ff007988 */ /* 0x0005e40008000808 */
.L_x_44:
[----:B------:R-:W-:Y:S05]  /*13d0*/  BSYNC.RECONVERGENT B4 ;  /* 0x0000000000047941 */ /* 0x000fea0003800200 */
.L_x_43:
[----:B------:R-:W-:Y:S04]  /*13e0*/  BSSY.RECONVERGENT B5, `(.L_x_45) ;  /* 0x000001a000057945 */ /* 0x000fe80003800200 */
[----:B------:R-:W-:Y:S04]  /*13f0*/  BSSY.RELIABLE B4, `(.L_x_46) ;  /* 0x0000015000047945 */ /* 0x000fe80003800100 */
[----:B------:R-:W-:Y:S05]  /*1400*/  @P3 BRA `(.L_x_47) ;  /* 0x0000000000203947 */ /* 0x000fea0003800000 */
[----:B--23-5:R-:W2:Y:S02]  /*1410*/  LDS R2, [UR8+0x34] ;  /* 0x00003408ff027984 */ /* 0x02cea40008000800 */
[----:B--2---:R-:W-:-:S05]  /*1420*/  LOP3.LUT R2, R2, 0x38, RZ, 0xb8, !PT ;  /* 0x0000003802027812 */ /* 0x004fca00078eb8ff */
[----:B------:R2:W-:Y:S01]  /*1430*/  STS [UR8+0x34], R2 ;  /* 0x00003402ff007988 */ /* 0x0005e20008000808 */
[----:B------:R-:W-:Y:S05]  /*1440*/  @P3 BRA `(.L_x_48) ;  /* 0x0000000000203947 */ /* 0x000fea0003800000 */
[----:B--2---:R-:W2:Y:S01]  /*1450*/  LDS R2, [UR8+0x8] ;  /* 0x00000808ff027984 */ /* 0x004ea20008000800 */
[----:B------:R-:W-:-:S05]  /*1460*/  IMAD.MOV.U32 R3, RZ, RZ, 0x780 ;  /* 0x00000780ff037424 */ /* 0x000fca00078e00ff */
[----:B--2---:R-:W-:-:S05]  /*1470*/  LOP3.LUT R2, R2, 0x500, R3, 0xd8, !PT ;  /* 0x0000050002027812 */ /* 0x004fca00078ed803 */
[----:B------:R2:W-:Y:S02]  /*1480*/  STS [UR8+0x8], R2 ;  /* 0x00000802ff007988 */ /* 0x0005e40008000808 */
.L_x_47:
[----:B------:R-:W-:Y:S05]  /*1490*/  @P3 BRA `(.L_x_49) ;  /* 0x0000000000283947 */ /* 0x000fea0003800000 */
[----:B--23-5:R-:W2:Y:S02]  /*14a0*/  LDS R2, [UR8+0x8] ;  /* 0x00000808ff027984 */ /* 0x02cea40008000800 */
[----:B--2---:R-:W-:-:S05]  /*14b0*/  LOP3.LUT R2, R2, 0x1800, RZ, 0xb8, !PT ;  /* 0x0000180002027812 */ /* 0x004fca00078eb8ff */
[----:B------:R3:W-:Y:S02]  /*14c0*/  STS [UR8+0x8], R2 ;  /* 0x00000802ff007988 */ /* 0x0007e40008000808 */
.L_x_48:
[----:B------:R-:W-:Y:S05]  /*14d0*/  @P3 BREAK.RELIABLE B4 ;  /* 0x0000000000043942 */ /* 0x000fea0003800100 */
[----:B------:R-:W-:Y:S05]  /*14e0*/  @P3 BRA `(.L_x_50) ;  /* 0x0000000000243947 */ /* 0x000fea0003800000 */
[----:B--23--:R-:W2:Y:S01]  /*14f0*/  LDS R2, [UR8+0x8] ;  /* 0x00000808ff027984 */ /* 0x00cea20008000800 */
[----:B------:R-:W-:-:S05]  /*1500*/  IMAD.MOV.U32 R3, RZ, RZ, 0x6000 ;  /* 0x00006000ff037424 */ /* 0x000fca00078e00ff */
[----:B--2---:R-:W-:-:S04]  /*1510*/  LOP3.LUT R2, R2, 0x6000, R3, 0xd8, !PT ;  /* 0x0000600002027812 */ /* 0x004fc800078ed803 */
[----:B------:R-:W-:-:S05]  /*1520*/  LOP3.LUT R2, R2, 0x400000, RZ, 0xb8, !PT ;  /* 0x0040000002027812 */ /* 0x000fca00078eb8ff */
[----:B------:R2:W-:Y:S02]  /*1530*/  STS [UR8+0x8], R2 ;  /* 0x00000802ff007988 */ /* 0x0005e40008000808 */
.L_x_49:
[----:B------:R-:W-:Y:S05]  /*1540*/  BSYNC.RELIABLE B4 ;  /* 0x0000000000047941 */ /* 0x000fea0003800100 */
.L_x_46:
[----:B--23-5:R-:W2:Y:S02]  /*1550*/  @!P3 LDS R2, [UR8+0x8] ;  /* 0x00000808ff02b984 */ /* 0x02cea40008000800 */
[----:B--2---:R-:W-:-:S05]  /*1560*/  @!P3 LOP3.LUT R2, R2, 0x8000, RZ, 0xb8, !PT ;  /* 0x000080000202b812 */ /* 0x004fca00078eb8ff */
[----:B------:R5:W-:Y:S02]  /*1570*/  @!P3 STS [UR8+0x8], R2 ;  /* 0x00000802ff00b988 */ /* 0x000be40008000808 */
.L_x_50:
[----:B------:R-:W-:Y:S05]  /*1580*/  BSYNC.RECONVERGENT B5 ;  /* 0x0000000000057941 */ /* 0x000fea0003800200 */
.L_x_45:
[----:B------:R-:W-:Y:S05]  /*1590*/  WARPSYNC.ALL ;  /* 0x0000000000007948 */ /* 0x000fea0003800000 */
[----:B------:R-:W-:Y:S01]  /*15a0*/  NOP ;  /* 0x0000000000007918 */ /* 0x000fe20000000000 */
[----:B------:R-:W-:-:S04]  /*15b0*/  UIADD3 UR4, UPT, UPT, UR4, 0x100, URZ ;  /* 0x0000010004047890 */ /* 0x000fc8000fffe0ff */
[----:B------:R-:W-:-:S04]  /*15c0*/  UIADD3 UR20, UP0, UPT, UR4, UR20, URZ ;  /* 0x0000001404147290 */ /* 0x000fc8000ff1e0ff */
[----:B------:R-:W-:Y:S01]  /*15d0*/  ULEA.HI.X.SX32 UR21, UR4, UR21, 0x1, UP0 ;  /* 0x0000001504157291 */ /* 0x000fe200080f0eff */
[----:B------:R-:W-:Y:S11]  /*15e0*/  @P0 BRA `(.L_x_51) ;  /* 0x0000000000300947 */ /* 0x000ff60003800000 */
[----:B--23-5:R-:W2:Y:S01]  /*15f0*/  S2R R2, SR_LANEID ;  /* 0x0000000000027919 */ /* 0x02cea20000000000 */
[----:B------:R-:W-:Y:S05]  /*1600*/  WARPSYNC.ALL ;  /* 0x0000000000007948 */ /* 0x000fea0003800000 */
[----:B------:R-:W-:Y:S01]  /*1610*/  NOP ;  /* 0x0000000000007918 */ /* 0x000fe20000000000 */
[----:B--2---:R-:W-:-:S05]  /*1620*/  IMAD.SHL.U32 R4, R2, 0x4, RZ ;  /* 0x0000000402047824 */ /* 0x004fca00078e00ff */
[----:B------:R-:W2:Y:S01]  /*1630*/  LDS R5, [R4+UR8] ;  /* 0x0000000804057984 */ /* 0x000ea20008000800 */
[----:B------:R-:W-:-:S05]  /*1640*/  IADD3 R2, P1, PT, R4, UR20, RZ ;  /* 0x0000001404027c10 */ /* 0x000fca000ff3e0ff */
[----:B------:R-:W-:-:S05]  /*1650*/  IMAD.X R3, RZ, RZ, UR21, P1 ;  /* 0x00000015ff037e24 */ /* 0x000fca00088e06ff */
[----:B--2---:R2:W3:Y:S01]  /*1660*/  ATOMG.E.EXCH.STRONG.GPU PT, RZ, [R2], R5 ;  /* 0x0000000502ff73a8 */ /* 0x0044e200041ee100 */
[----:B------:R-:W-:-:S04]  /*1670*/  DEPBAR {5,4,3,2,1,0} ;  /* 0x0000003f0000791a */ /* 0x000fc80000000000 */
[----:B------:R-:W5:Y:S02]  /*1680*/  CCTL.E.C.LDCU.IV.DEEP [UR20] ;  /* 0x0000000014007540 */ /* 0x000f640009c08000 */
[----:B-----5:R2:W-:Y:S01]  /*1690*/  UTMACCTL.IV [UR20] ;  /* 0x00000000140079b9 */ /* 0x0205e20008000000 */
[----:B------:R-:W-:Y:S01]  /*16a0*/  NOP ;  /* 0x0000000000007918 */ /* 0x000fe20000000000 */
.L_x_51:
[----:B------:R-:W-:Y:S05]  /*16b0*/  @P0 BRA `(.L_x_52) ;  /* 0x00000000000c0947 */ /* 0x000fea0003800000 */
[----:B------:R0:W-:Y:S01]  /*16c0*/  UTMACMDFLUSH ;  /* 0x00000000000079b7 */ /* 0x0001e20000000000 */
[----:B------:R-:W-:Y:S05]  /*16d0*/  @P0 BRA `(.L_x_52) ;  /* 0x0000000000040947 */ /* 0x000fea0003800000 */
[----:B------:R-:W-:-:S04]  /*16e0*/  DEPBAR.LE SB0, 0x0 ;  /* 0x000080000000791a */ /* 0x000fc80000000000 */
.L_x_52:
[----:B------:R-:W-:Y:S05]  /*16f0*/  WARPSYNC.ALL ;  /* 0x0000000000007948 */ /* 0x000fea0003800000 */
[----:B------:R-:W-:Y:S01]  /*1700*/  NOP ;  /* 0x0000000000007918 */ /* 0x000fe20000000000 */
[----:B---3--:R-:W-:Y:S01]  /*1710*/  BAR.SYNC.DEFER_BLOCKING 0x0 ;  /* 0x0000000000007b1d */ /* 0x008fe20000010000 */
[----:B--2--5:R-:W-:Y:S01]  /*1720*/  SHF.R.U32.HI R2, RZ, 0x5, R0 ;  /* 0x00000005ff027819 */ /* 0x024fe20000011600 */
[----:B------:R-:W-:-:S03]  /*1730*/  USHF.L.U32 UR15, UR15, 0x8, URZ ;  /* 0x000000080f0f7899 */ /* 0x000fc600080006ff */
[----:B------:R-:W-:Y:S01]  /*1740*/  R2UR UR22, R2 ;  /* 0x00000000021672ca */ /* 0x000fe200000e0000 */
[----:B------:R-:W-:Y:S01]  /*1750*/  VOTEU.ALL UP0, P3 ;  /* 0x0000000000ff7886 */ /* 0x000fe20001800000 */
[----:B------:R-:W-:Y:S01]  /*1760*/  UMOV UR4, 0x1 ;  /* 0x0000000100047882 */ /* 0x000fe20000000000 */
[----:B------:R-:W-:Y:S01]  /*1770*/  VOTEU.ALL UP1, P3 ;  /* 0x0000000000ff7886 */ /* 0x000fe20001820000 */
[----:B------:R-:W-:Y:S02]  /*1780*/  BSSY.RECONVERGENT B5, `(.L_x_53) ;  /* 0x0000018000057945 */ /* 0x000fe40003800200 */
[----:B------:R-:W-:-:S04]  /*1790*/  @!UP0 UIADD3 UR10, UPT, UPT, -UR4, 0x100000, URZ ;  /* 0x00100000040a8890 */ /* 0x000fc8000fffe1ff */
[----:B------:R-:W-:Y:S02]  /*17a0*/  @!UP0 USHF.L.U32 UR11, UR10, 0xb, URZ ;  /* 0x0000000b0a0b8899 */ /* 0x000fe400080006ff */
[----:B------:R-:W-:Y:S02]  /*17b0*/  @!UP0 USHF.L.U32 UR10, UR10, 0x1, URZ ;  /* 0x000000010a0a8899 */ /* 0x000fe400080006ff */
[----:B------:R-:W-:-:S04]  /*17c0*/  @!UP0 UIADD3 UR4, UPT, UPT, -UR4, 0x100000, URZ ;  /* 0x0010000004048890 */ /* 0x000fc8000fffe1ff */
[----:B------:R-:W-:Y:S02]  /*17d0*/  @!UP0 USHF.L.U32 UR5, UR4, 0xb, URZ ;  /* 0x0000000b04058899 */ /* 0x000fe400080006ff */
[----:B------:R-:W-:Y:S01]  /*17e0*/  @!UP0 USHF.L.U32 UR4, UR4, 0x1, URZ ;  /* 0x0000000104048899 */ /* 0x000fe200080006ff */
[----:B------:R-:W-:Y:S01]  /*17f0*/  VOTEU.ALL UP0, P3 ;  /* 0x0000000000ff7886 */ /* 0x000fe20001800000 */
[----:B------:R-:W2:Y:S04]  /*1800*/  FENCE.VIEW.ASYNC.S ;  /* 0x00000000000073c6 */ /* 0x000ea80000000000 */
[----:B--2---:R2:W3:Y:S06]  /*1810*/  @!UP0 SYNCS.EXCH.64 URZ, [UR8+0x18000], UR10 ;  /* 0x0180000a08ff85b2 */ /* 0x0044ec0008000100 */
[----:B------:R2:W3:Y:S02]  /*1820*/  @!UP1 SYNCS.EXCH.64 URZ, [UR8+0x18020], UR4 ;  /* 0x0180200408ff95b2 */ /* 0x0004e40008000100 */
[----:B---3--:R-:W-:Y:S06]  /*1830*/  BAR.SYNC.DEFER_BLOCKING 0x0 ;  /* 0x0000000000007b1d */ /* 0x008fec0000010000 */
[----:B------:R-:W-:Y:S05]  /*1840*/  @P3 BRA `(.L_x_54) ;  /* 0x00000000002c3947 */ /* 0x000fea0003800000 */
[----:B--2---:R-:W-:Y:S02]  /*1850*/  UMOV UR4, 0x1 ;  /* 0x0000000100047882 */ /* 0x004fe40000000000 */
[----:B------:R-:W-:-:S04]  /*1860*/  UIADD3 UR10, UPT, UPT, -UR4, 0x100000, URZ ;  /* 0x00100000040a7890 */ /* 0x000fc8000fffe1ff */
[----:B------:R-:W-:Y:S02]  /*1870*/  USHF.L.U32 UR11, UR10, 0xb, URZ ;  /* 0x0000000b0a0b7899 */ /* 0x000fe400080006ff */
[----:B------:R-:W-:Y:S02]  /*1880*/  USHF.L.U32 UR10, UR10, 0x1, URZ ;  /* 0x000000010a0a7899 */ /* 0x000fe400080006ff */
[----:B------:R-:W-:-:S04]  /*1890*/  UIADD3 UR4, UPT, UPT, -UR4, 0x100000, URZ ;  /* 0x0010000004047890 */ /* 0x000fc8000fffe1ff */
[----:B------:R-:W-:Y:S02]  /*18a0*/  USHF.L.U32 UR5, UR4, 0xb, URZ ;  /* 0x0000000b04057899 */ /* 0x000fe400080006ff */
[----:B------:R-:W-:Y:S01]  /*18b0*/  USHF.L.U32 UR4, UR4, 0x1, URZ ;  /* 0x0000000104047899 */ /* 0x000fe200080006ff */
[----:B------:R-:W2:Y:S03]  /*18c0*/  FENCE.VIEW.ASYNC.S ;  /* 0x00000000000073c6 */ /* 0x000ea60000000000 */
[----:B--2---:R3:W5:Y:S08]  /*18d0*/  SYNCS.EXCH.64 URZ, [UR8+0x18008], UR10 ;  /* 0x0180080a08ff75b2 */ /* 0x0047700008000100 */
[----:B------:R3:W2:Y:S02]  /*18e0*/  SYNCS.EXCH.64 URZ, [UR8+0x18028], UR4 ;  /* 0x0180280408ff75b2 */ /* 0x0006a40008000100 */
[----:B---3--:R-:W-:Y:S01]  /*18f0*/  NOP ;  /* 0x0000000000007918 */ /* 0x008fe20000000000 */
.L_x_54:
[----:B--2---:R-:W-:Y:S05]  /*1900*/  BSYNC.RECONVERGENT B5 ;  /* 0x0000000000057941 */ /* 0x004fea0003800200 */
.L_x_53:
[----:B-----5:R-:W-:Y:S06]  /*1910*/  BAR.SYNC.DEFER_BLOCKING 0x0 ;  /* 0x0000000000007b1d */ /* 0x020fec0000010000 */
[----:B------:R-:W-:Y:S04]  /*1920*/  BSSY.RECONVERGENT B5, `(.L_x_55) ;  /* 0x000000d000057945 */ /* 0x000fe80003800200 */
[----:B------:R-:W-:Y:S05]  /*1930*/  @P3 BRA `(.L_x_56) ;  /* 0x00000000002c3947 */ /* 0x000fea0003800000 */
[----:B------:R-:W-:Y:S02]  /*1940*/  UMOV UR4, 0x1 ;  /* 0x0000000100047882 */ /* 0x000fe40000000000 */
[----:B------:R-:W-:-:S04]  /*1950*/  UIADD3 UR10, UPT, UPT, -UR4, 0x100000, URZ ;  /* 0x00100000040a7890 */ /* 0x000fc8000fffe1ff */
[----:B------:R-:W-:Y:S02]  /*1960*/  USHF.L.U32 UR11, UR10, 0xb, URZ ;  /* 0x0000000b0a0b7899 */ /* 0x000fe400080006ff */
[----:B------:R-:W-:Y:S02]  /*1970*/  USHF.L.U32 UR10, UR10, 0x1, URZ ;  /* 0x000000010a0a7899 */ /* 0x000fe400080006ff */
[----:B------:R-:W-:-:S04]  /*1980*/  UIADD3 UR4, UPT, UPT, -UR4, 0x100000, URZ ;  /* 0x0010000004047890 */ /* 0x000fc8000fffe1ff */
[----:B------:R-:W-:Y:S02]  /*1990*/  USHF.L.U32 UR5, UR4, 0xb, URZ ;  /* 0x0000000b04057899 */ /* 0x000fe400080006ff */
[----:B------:R-:W-:Y:S01]  /*19a0*/  USHF.L.U32 UR4, UR4, 0x1, URZ ;  /* 0x0000000104047899 */ /* 0x000fe200080006ff */
[----:B------:R-:W2:Y:S03]  /*19b0*/  FENCE.VIEW.ASYNC.S ;  /* 0x00000000000073c6 */ /* 0x000ea60000000000 */
[----:B--2---:R2:W3:Y:S08]  /*19c0*/  SYNCS.EXCH.64 URZ, [UR8+0x18010], UR10 ;  /* 0x0180100a08ff75b2 */ /* 0x0044f00008000100 */
[----:B------:R2:W5:Y:S01]  /*19d0*/  SYNCS.EXCH.64 URZ, [UR8+0x18030], UR4 ;  /* 0x0180300408ff75b2 */ /* 0x0005620008000100 */
[----:B------:R-:W-:Y:S01]  /*19e0*/  NOP ;  /* 0x0000000000007918 */ /* 0x000fe20000000000 */
.L_x_56:
[----:B--2---:R-:W-:Y:S05]  /*19f0*/  BSYNC.RECONVERGENT B5 ;  /* 0x0000000000057941 */ /* 0x004fea0003800200 */
.L_x_55:
[----:B---3-5:R-:W-:Y:S01]  /*1a00*/  BAR.SYNC.DEFER_BLOCKING 0x0 ;  /* 0x0000000000007b1d */ /* 0x028fe20000010000 */
[----:B------:R-:W-:Y:S01]  /*1a10*/  UIADD3 UR12, UPT, UPT, UR8, 0x18020, URZ ;  /* 0x00018020080c7890 */ /* 0x000fe2000fffe0ff */
[----:B------:R-:W-:Y:S01]  /*1a20*/  ISETP.GE.AND P0, PT, R12, 0x1, PT ;  /* 0x000000010c00780c */ /* 0x000fe20003f06270 */
[----:B------:R-:W-:-:S03]  /*1a30*/  USHF.L.U32 UR19, UR7, 0x7, URZ ;  /* 0x0000000707137899 */ /* 0x000fc600080006ff */
        /* <DEDUP_REMOVED lines=13> */
.L_x_58:
[----:B--2---:R-:W-:Y:S05]  /*1b10*/  BSYNC.RECONVERGENT B5 ;  /* 0x0000000000057941 */ /* 0x004fea0003800200 */
.L_x_57:
[----:B------:R-:W-:Y:S05]  /*1b20*/  @!P0 BRA `(.L_x_59) ;  /* 0x0000000800148947 */ /* 0x000fea0003800000 */
[----:B---3-5:R-:W-:Y:S01]  /*1b30*/  BAR.SYNC.DEFER_BLOCKING 0x0 ;  /* 0x0000000000007b1d */ /* 0x028fe20000010000 */
[----:B------:R-:W-:Y:S01]  /*1b40*/  ELECT P1, URZ, PT ;  /* 0x0000000000ff782f */ /* 0x000fe20003820000 */
[----:B------:R-:W-:Y:S01]  /*1b50*/  @!P3 IMAD.MOV.U32 R2, RZ, RZ, 0x6000 ;  /* 0x00006000ff02b424 */ /* 0x000fe200078e00ff */
[----:B------:R-:W-:Y:S02]  /*1b60*/  UIADD3 UR16, UPT, UPT, UR8, 0x10000, URZ ;  /* 0x0001000008107890 */ /* 0x000fe4000fffe0ff */
[----:B------:R-:W-:Y:S02]  /*1b70*/  ISETP.LT.U32.AND P1, PT, R132, 0x20, P1 ;  /* 0x000000208400780c */ /* 0x000fe40000f21070 */
[----:B------:R-:W-:Y:S01]  /*1b80*/  ELECT P0, URZ, PT ;  /* 0x0000000000ff782f */ /* 0x000fe20003800000 */
[----:B------:R-:W-:-:S03]  /*1b90*/  UMOV UR11, UR15 ;  /* 0x0000000f000b7c82 */ /* 0x000fc60008000000 */
[----:B------:R-:W-:-:S07]  /*1ba0*/  ISETP.LT.U32.AND P0, PT, R132, 0x20, P0 ;  /* 0x000000208400780c */ /* 0x000fce0000701070 */
[----:B------:R-:W-:Y:S01]  /*1bb0*/  VOTEU.ANY UP0, P1 ;  /* 0x0000000000ff7886 */ /* 0x000fe20000800100 */
[----:B------:R-:W-:-:S04]  /*1bc0*/  VOTEU.ANY UP2, P1 ;  /* 0x0000000000ff7886 */ /* 0x000fc80000840100 */
[----:B------:R-:W-:Y:S02]  /*1bd0*/  @UP0 UIADD3 UR17, UPT, UPT, UR8, 0x18000, URZ ;  /* 0x0001800008110890 */ /* 0x000fe4000fffe0ff */
[----:B------:R2:W-:Y:S01]  /*1be0*/  @!P3 SYNCS.ARRIVE.TRANS64 RZ, [UR8+0x18000], R2 ;  /* 0x01800002ffffb9a7 */ /* 0x0005e20008000008 */
[----:B------:R-:W-:Y:S01]  /*1bf0*/  @UP0 UMOV UR18, URZ ;  /* 0x000000ff00120c82 */ /* 0x000fe20008000000 */
[----:B------:R-:W-:Y:S01]  /*1c00*/  BAR.SYNC.DEFER_BLOCKING 0x0 ;  /* 0x0000000000007b1d */ /* 0x000fe20000010000 */
[----:B------:R-:W-:-:S05]  /*1c10*/  UISETP.NE.U32.AND UP0, UPT, UR22, URZ, UPT ;  /* 0x000000ff1600728c */ /* 0x000fca000bf05070 */
[----:B------:R-:W-:Y:S01]  /*1c20*/  VOTEU.ANY UP1, P0 ;  /* 0x0000000000ff7886 */ /* 0x000fe20000020100 */
[----:B------:R-:W-:-:S04]  /*1c30*/  VOTEU.ANY UP3, P0 ;  /* 0x0000000000ff7886 */ /* 0x000fc80000060100 */
[----:B------:R-:W-:Y:S01]  /*1c40*/  @UP1 UIADD3 UR9, UPT, UPT, UR8, 0x18000, URZ ;  /* 0x0001800008091890 */ /* 0x000fe2000fffe0ff */
[----:B------:R-:W-:Y:S01]  /*1c50*/  @UP1 UMOV UR10, URZ ;  /* 0x000000ff000a1c82 */ /* 0x000fe20008000000 */
[----:B------:R2:W-:Y:S01]  /*1c60*/  @UP2 UTMALDG.2D [UR16], [UR24] ;  /* 0x00000010180025b4 */ /* 0x0005e20008008000 */
[----:B------:R3:W-:Y:S06]  /*1c70*/  MEMBAR.ALL.CTA ;  /* 0x0000000000007992 */ /* 0x0007ec0000008000 */
[----:B---3--:R-:W3:Y:S02]  /*1c80*/  FENCE.VIEW.ASYNC.S ;  /* 0x00000000000073c6 */ /* 0x008ee40000000000 */
[----:B---3--:R-:W-:Y:S06]  /*1c90*/  BAR.SYNC.DEFER_BLOCKING 0x0 ;  /* 0x0000000000007b1d */ /* 0x008fec0000010000 */
[----:B------:R2:W-:Y:S02]  /*1ca0*/  @UP3 UTMALDG.2D [UR8], [UR26] ;  /* 0x000000081a0035b4 */ /* 0x0005e40008008000 */
[----:B------:R-:W-:Y:S06]  /*1cb0*/  BAR.SYNC.DEFER_BLOCKING 0x0 ;  /* 0x0000000000007b1d */ /* 0x000fec0000010000 */
[----:B------:R-:W3:Y:S02]  /*1cc0*/  SYNCS.PHASECHK.TRANS64.TRYWAIT P0, [UR8+0x18000], RZ ;  /* 0x018000ffff0075a7 */ /* 0x000ee40008001108 */
[----:B--23--:R-:W-:Y:S05]  /*1cd0*/  @!P0 BRA `(.L_x_60) ;  /* 0x00000010007c8947 */ /* 0x00cfea0003800000 */
.L_x_78:
[----:B------:R-:W-:Y:S05]  /*1ce0*/  BRA.U UP0, `(.L_x_61) ;  /* 0x00000001004c7547 */ /* 0x000fea000b800000 */
[----:B------:R-:W-:Y:S02]  /*1cf0*/  USHF.R.U32.HI UR4, URZ, 0x4, UR16 ;  /* 0x00000004ff047899 */ /* 0x000fe40008011610 */
[----:B------:R-:W-:Y:S02]  /*1d00*/  USHF.R.U32.HI UR6, URZ, 0x4, UR8 ;  /* 0x00000004ff067899 */ /* 0x000fe40008011608 */
[----:B------:R-:W-:Y:S02]  /*1d10*/  USGXT.U32 UR4, UR4, 0xe ;  /* 0x0000000e0404789a */ /* 0x000fe40008000000 */
[----:B------:R-:W-:Y:S01]  /*1d20*/  USGXT.U32 UR6, UR6, 0xe ;  /* 0x0000000e0606789a */ /* 0x000fe20008000000 */
[----:B------:R-:W-:Y:S01]  /*1d30*/  UMOV UR10, 0xfffffffe ;  /* 0xfffffffe000a7882 */ /* 0x000fe20000000000 */
[----:B------:R-:W-:Y:S01]  /*1d40*/  UMOV UR11, 0x7fffbfdf ;  /* 0x7fffbfdf000b7882 */ /* 0x000fe20000000000 */
[----:B------:R-:W-:Y:S01]  /*1d50*/  UMOV UR5, URZ ;  /* 0x000000ff00057c82 */ /* 0x000fe20008000000 */
[----:B------:R-:W-:Y:S01]  /*1d60*/  UMOV UR7, URZ ;  /* 0x000000ff00077c82 */ /* 0x000fe20008000000 */
[----:B------:R-:W-:-:S02]  /*1d70*/  UIADD3.64 UR16, UPT, UPT, UR4, -UR10, URZ ;  /* 0x8000000a04107297 */ /* 0x000fc4000fffe0ff */
[----:B------:R-:W-:Y:S01]  /*1d80*/  UIADD3.64 UR10, UPT, UPT, UR6, -UR10, URZ ;  /* 0x8000000a060a7297 */ /* 0x000fe2000fffe0ff */
[----:B------:R-:W-:Y:S01]  /*1d90*/  UMOV UR28, 0x0 ;  /* 0x00000000001c7882 */ /* 0x000fe20000000000 */
[----:B------:R-:W-:Y:S01]  /*1da0*/  UMOV UR29, 0x8400490 ;  /* 0x08400490001d7882 */ /* 0x000fe20000000000 */
[----:B------:R-:W-:Y:S01]  /*1db0*/  UMOV UR5, 0x80004020 ;  /* 0x8000402000057882 */ /* 0x000fe20000000000 */
[----:B------:R-:W-:Y:S01]  /*1dc0*/  UMOV UR7, 0x80004020 ;  /* 0x8000402000077882 */ /* 0x000fe20000000000 */
[----:B------:R-:W-:Y:S01]  /*1dd0*/  UMOV UR30, 0x0 ;  /* 0x00000000001e7882 */ /* 0x000fe20000000000 */
[----:B------:R-:W-:Y:S01]  /*1de0*/  UMOV UR31, 0x8400490 ;  /* 0x08400490001f7882 */ /* 0x000fe20000000000 */
[----:B------:R2:W-:Y:S02]  /*1df0*/  UTCHMMA gdesc[UR4], gdesc[UR6], tmem[UR23], tmem[UR28], idesc[UR29], !UPT ;  /* 0x00ff1c06040075ea */ /* 0x0005e4000f800017 */
[----:B------:R2:W-:Y:S01]  /*1e00*/  UTCHMMA gdesc[UR16], gdesc[UR10], tmem[UR23], tmem[UR30], idesc[UR31], UPT ;  /* 0x00ff1e0a100075ea */ /* 0x0005e2000b800017 */
[----:B------:R-:W-:-:S02]  /*1e10*/  NOP ;  /* 0x0000000000007918 */ /* 0x000fc40000000000 */
.L_x_61:
[----:B------:R-:W-:Y:S01]  /*1e20*/  ELECT P0, URZ, PT ;  /* 0x0000000000ff782f */ /* 0x000fe20003800000 */
[----:B--2---:R-:W-:Y:S01]  /*1e30*/  UMOV UR4, UR12 ;  /* 0x0000000c00047c82 */ /* 0x004fe20008000000 */
[----:B------:R-:W-:Y:S02]  /*1e40*/  UMOV UR5, URZ ;  /* 0x000000ff00057c82 */ /* 0x000fe40008000000 */
[----:B------:R-:W-:-:S13]  /*1e50*/  ISETP.LT.U32.AND P0, PT, R132, 0x20, P0 ;  /* 0x000000208400780c */ /* 0x000fda0000701070 */
[----:B------:R-:W-:Y:S01]  /*1e60*/  VOTEU.ANY UP0, P0 ;  /* 0x0000000000ff7886 */ /* 0x000fe20000000100 */
[----:B------:R-:W-:Y:S01]  /*1e70*/  VOTEU.ANY UP1, P0 ;  /* 0x0000000000ff7886 */ /* 0x000fe20000020100 */
[----:B------:R-:W-:-:S03]  /*1e80*/  ISETP.GE.U32.AND P0, PT, R12, 0x21, PT ;  /* 0x000000210c00780c */ /* 0x000fc60003f06070 */
[----:B------:R-:W-:Y:S02]  /*1e90*/  @UP0 UMOV UR4, UR4 ;  /* 0x0000000400040c82 */ /* 0x000fe40008000000 */
[----:B------:R2:W-:Y:S01]  /*1ea0*/  @UP1 UTCBAR [UR4], URZ ;  /* 0x000000ff040013e9 */ /* 0x0005e200080000ff */
[----:B------:R-:W-:Y:S06]  /*1eb0*/  BAR.SYNC.DEFER_BLOCKING 0x0 ;  /* 0x0000000000007b1d */ /* 0x000fec0000010000 */
[----:B------:R-:W3:Y:S02]  /*1ec0*/  SYNCS.PHASECHK.TRANS64.TRYWAIT P1, [UR8+0x18020], RZ ;  /* 0x018020ffff0075a7 */ /* 0x000ee40008021108 */
[----:B--23--:R-:W-:Y:S05]  /*1ed0*/  @!P1 BRA `(.L_x_62) ;  /* 0x0000001000089947 */ /* 0x00cfea0003800000 */
.L_x_79:
[----:B------:R-:W-:Y:S01]  /*1ee0*/  UMOV UR4, URZ ;  /* 0x000000ff00047c82 */ /* 0x000fe20008000000 */
[----:B------:R-:W-:Y:S05]  /*1ef0*/  @!P0 BRA `(.L_x_59) ;  /* 0x0000000400208947 */ /* 0x000fea0003800000 */
[----:B------:R-:W2:Y:S01]  /*1f00*/  LDCU UR29, c[0x0][0x3a0] ;  /* 0x00007400ff1d77ac */ /* 0x000ea20008000800 */
[----:B------:R-:W-:Y:S01]  /*1f10*/  UMOV UR9, 0x1 ;  /* 0x0000000100097882 */ /* 0x000fe20000000000 */
[----:B------:R-:W-:-:S05]  /*1f20*/  UMOV UR18, 0x20 ;  /* 0x0000002000127882 */ /* 0x000fca0000000000 */
.L_x_66:
[----:B------:R-:W-:Y:S01]  /*1f30*/  BAR.SYNC.DEFER_BLOCKING 0x0 ;  /* 0x0000000000007b1d */ /* 0x000fe20000010000 */
[----:B------:R-:W-:Y:S01]  /*1f40*/  ULEA UR28, UR9, UR8, 0x3 ;  /* 0x00000008091c7291 */ /* 0x000fe2000f8e18ff */
[----:B------:R-:W-:Y:S01]  /*1f50*/  @!P3 IMAD.MOV.U32 R2, RZ, RZ, 0x6000 ;  /* 0x00006000ff02b424 */ /* 0x000fe200078e00ff */
[----:B------:R-:W-:Y:S01]  /*1f60*/  ELECT P1, URZ, PT ;  /* 0x0000000000ff782f */ /* 0x000fe20003820000 */
[----:B------:R-:W-:-:S03]  /*1f70*/  ULEA UR16, UR9, UR8, 0xd ;  /* 0x0000000809107291 */ /* 0x000fc6000f8e68ff */
[----:B------:R-:W-:Y:S02]  /*1f80*/  ISETP.LT.U32.AND P1, PT, R132, 0x20, P1 ;  /* 0x000000208400780c */ /* 0x000fe40000f21070 */
[----:B------:R-:W-:Y:S01]  /*1f90*/  ELECT P0, URZ, PT ;  /* 0x0000000000ff782f */ /* 0x000fe20003800000 */
[----:B------:R-:W-:-:S03]  /*1fa0*/  UIADD3 UR16, UPT, UPT, UR16, 0x10000, URZ ;  /* 0x0001000010107890 */ /* 0x000fc6000fffe0ff */
[----:B------:R-:W-:Y:S01]  /*1fb0*/  ISETP.LT.U32.AND P0, PT, R132, 0x20, P0 ;  /* 0x000000208400780c */ /* 0x000fe20000701070 */
[----:B------:R-:W-:Y:S01]  /*1fc0*/  ULEA UR12, UR9, UR8, 0xe ;  /* 0x00000008090c7291 */ /* 0x000fe2000f8e70ff */
[----:B------:R-:W-:Y:S01]  /*1fd0*/  UMOV UR14, UR18 ;  /* 0x00000012000e7c82 */ /* 0x000fe20008000000 */
[----:B------:R-:W-:-:S04]  /*1fe0*/  USHF.L.U32 UR5, UR4, 0x1f, URZ ;  /* 0x0000001f04057899 */ /* 0x000fc800080006ff */
[----:B------:R-:W-:Y:S01]  /*1ff0*/  VOTEU.ANY UP0, P1 ;  /* 0x0000000000ff7886 */ /* 0x000fe20000800100 */
[----:B------:R3:W-:Y:S04]  /*2000*/  @!P3 SYNCS.ARRIVE.TRANS64 RZ, [UR28+0x18000], R2 ;  /* 0x01800002ffffb9a7 */ /* 0x0007e8000800001c */
[----:B------:R-:W-:Y:S01]  /*2010*/  @UP0 UIADD3 UR17, UPT, UPT, UR28, 0x18000, URZ ;  /* 0x000180001c110890 */ /* 0x000fe2000fffe0ff */
[----:B------:R-:W-:Y:S01]  /*2020*/  VOTEU.ANY UP0, P1 ;  /* 0x0000000000ff7886 */ /* 0x000fe20000800100 */
[----:B------:R-:W-:Y:S01]  /*2030*/  BAR.SYNC.DEFER_BLOCKING 0x0 ;  /* 0x0000000000007b1d */ /* 0x000fe20000010000 */
[----:B---3--:R-:W-:-:S05]  /*2040*/  IMAD.U32 R2, RZ, RZ, UR5 ;  /* 0x00000005ff027e24 */ /* 0x008fca000f8e00ff */
[----:B------:R-:W-:-:S05]  /*2050*/  VOTEU.ANY UP1, P0 ;  /* 0x0000000000ff7886 */ /* 0x000fca0000020100 */
[----:B------:R-:W-:Y:S01]  /*2060*/  @UP1 UIADD3 UR13, UPT, UPT, UR28, 0x18000, URZ ;  /* 0x000180001c0d1890 */ /* 0x000fe2000fffe0ff */
[----:B------:R-:W-:Y:S01]  /*2070*/  VOTEU.ANY UP1, P0 ;  /* 0x0000000000ff7886 */ /* 0x000fe20000020100 */
[----:B------:R3:W-:Y:S01]  /*2080*/  @UP0 UTMALDG.2D [UR16], [UR24] ;  /* 0x00000010180005b4 */ /* 0x0007e20008008000 */
[----:B------:R-:W-:Y:S01]  /*2090*/  UISETP.NE.U32.AND UP0, UPT, UR22, URZ, UPT ;  /* 0x000000ff1600728c */ /* 0x000fe2000bf05070 */
[----:B------:R5:W-:Y:S06]  /*20a0*/  MEMBAR.ALL.CTA ;  /* 0x0000000000007992 */ /* 0x000bec0000008000 */
[----:B-----5:R-:W5:Y:S02]  /*20b0*/  FENCE.VIEW.ASYNC.S ;  /* 0x00000000000073c6 */ /* 0x020f640000000000 */
[----:B-----5:R-:W-:Y:S06]  /*20c0*/  BAR.SYNC.DEFER_BLOCKING 0x0 ;  /* 0x0000000000007b1d */ /* 0x020fec0000010000 */
[----:B------:R3:W-:Y:S02]  /*20d0*/  @UP1 UTMALDG.2D [UR12], [UR26] ;  /* 0x0000000c1a0015b4 */ /* 0x0007e40008008000 */
[----:B------:R-:W-:Y:S06]  /*20e0*/  BAR.SYNC.DEFER_BLOCKING 0x0 ;  /* 0x0000000000007b1d */ /* 0x000fec0000010000 */
[----:B------:R-:W5:Y:S02]  /*20f0*/  SYNCS.PHASECHK.TRANS64.TRYWAIT P0, [UR28+0x18000], R2 ;  /* 0x01800002ff0075a7 */ /* 0x000f64000800111c */
[----:B---3-5:R-:W-:Y:S05]  /*2100*/  @!P0 BRA `(.L_x_63) ;  /* 0x0000000c00888947 */ /* 0x028fea0003800000 */
.L_x_80:
[----:B------:R-:W-:Y:S05]  /*2110*/  BRA.U UP0, `(.L_x_64) ;  /* 0x00000001004c7547 */ /* 0x000fea000b800000 */
[----:B------:R-:W-:Y:S02]  /*2120*/  USHF.R.U32.HI UR10, URZ, 0x4, UR16 ;  /* 0x00000004ff0a7899 */ /* 0x000fe40008011610 */
[----:B------:R-:W-:Y:S02]  /*2130*/  USHF.R.U32.HI UR12, URZ, 0x4, UR12 ;  /* 0x00000004ff0c7899 */ /* 0x000fe4000801160c */
[----:B------:R-:W-:Y:S02]  /*2140*/  USGXT.U32 UR10, UR10, 0xe ;  /* 0x0000000e0a0a789a */ /* 0x000fe40008000000 */
[----:B------:R-:W-:Y:S02]  /*2150*/  USGXT.U32 UR12, UR12, 0xe ;  /* 0x0000000e0c0c789a */ /* 0x000fe40008000000 */
[----:B------:R-:W-:Y:S02]  /*2160*/  UIADD3 UR16, UP0, UPT, UR10, 0x2, URZ ;  /* 0x000000020a107890 */ /* 0x000fe4000ff1e0ff */
[----:B------:R-:W-:Y:S01]  /*2170*/  UIADD3 UR30, UP1, UPT, UR12, 0x2, URZ ;  /* 0x000000020c1e7890 */ /* 0x000fe2000ff3e0ff */
[----:B------:R-:W-:Y:S01]  /*2180*/  UMOV UR5, URZ ;  /* 0x000000ff00057c82 */ /* 0x000fe20008000000 */
[----:B------:R-:W-:Y:S01]  /*2190*/  UMOV UR6, URZ ;  /* 0x000000ff00067c82 */ /* 0x000fe20008000000 */
[----:B------:R-:W-:-:S02]  /*21a0*/  UIADD3.X UR17, UPT, UPT, UR5, -0x7fffbfe0, URZ, UP0, !UPT ;  /* 0x8000402005117890 */ /* 0x000fc400087fe4ff */
[----:B------:R-:W-:Y:S01]  /*21b0*/  UIADD3.X UR31, UPT, UPT, UR6, -0x7fffbfe0, URZ, UP1, !UPT ;  /* 0x80004020061f7890 */ /* 0x000fe20008ffe4ff */
[----:B------:R-:W-:Y:S01]  /*21c0*/  UMOV UR32, 0x0 ;  /* 0x0000000000207882 */ /* 0x000fe20000000000 */
[----:B------:R-:W-:Y:S01]  /*21d0*/  UMOV UR33, 0x8400490 ;  /* 0x0840049000217882 */ /* 0x000fe20000000000 */
[----:B------:R-:W-:Y:S01]  /*21e0*/  UMOV UR11, 0x80004020 ;  /* 0x80004020000b7882 */ /* 0x000fe20000000000 */
[----:B------:R-:W-:Y:S01]  /*21f0*/  UMOV UR13, 0x80004020 ;  /* 0x80004020000d7882 */ /* 0x000fe20000000000 */
[----:B------:R-:W-:Y:S01]  /*2200*/  UMOV UR6, 0x0 ;  /* 0x0000000000067882 */ /* 0x000fe20000000000 */
[----:B------:R-:W-:Y:S01]  /*2210*/  UMOV UR7, 0x8400490 ;  /* 0x0840049000077882 */ /* 0x000fe20000000000 */
[----:B------:R3:W-:Y:S02]  /*2220*/  UTCHMMA gdesc[UR10], gdesc[UR12], tmem[UR23], tmem[UR32], idesc[UR33], UPT ;  /* 0x00ff200c0a0075ea */ /* 0x0007e4000b800017 */
[----:B------:R3:W-:Y:S01]  /*2230*/  UTCHMMA gdesc[UR16], gdesc[UR30], tmem[UR23], tmem[UR6], idesc[UR7], UPT ;  /* 0x00ff061e100075ea */ /* 0x0007e2000b800017 */
[----:B------:R-:W-:-:S02]  /*2240*/  NOP ;  /* 0x0000000000007918 */ /* 0x000fc40000000000 */
.L_x_64:
[----:B------:R-:W-:Y:S01]  /*2250*/  ELECT P0, URZ, PT ;  /* 0x0000000000ff782f */ /* 0x000fe20003800000 */
[----:B---3--:R-:W-:-:S03]  /*2260*/  UIADD3 UR6, UPT, UPT, UR28, 0x18020, URZ ;  /* 0x000180201c067890 */ /* 0x008fc6000fffe0ff */
[----:B------:R-:W-:Y:S01]  /*2270*/  ISETP.LT.U32.AND P0, PT, R132, 0x20, P0 ;  /* 0x000000208400780c */ /* 0x000fe20000701070 */
[----:B------:R-:W-:-:S12]  /*2280*/  UMOV UR7, URZ ;  /* 0x000000ff00077c82 */ /* 0x000fd80008000000 */
[----:B------:R-:W-:Y:S01]  /*2290*/  VOTEU.ANY UP0, P0 ;  /* 0x0000000000ff7886 */ /* 0x000fe20000000100 */
[----:B------:R-:W-:-:S04]  /*22a0*/  VOTEU.ANY UP1, P0 ;  /* 0x0000000000ff7886 */ /* 0x000fc80000020100 */
[----:B------:R-:W-:Y:S02]  /*22b0*/  @UP0 UMOV UR6, UR6 ;  /* 0x0000000600060c82 */ /* 0x000fe40008000000 */
[----:B------:R3:W-:Y:S01]  /*22c0*/  @UP1 UTCBAR [UR6], URZ ;  /* 0x000000ff060013e9 */ /* 0x0007e200080000ff */
[----:B------:R-:W-:Y:S06]  /*22d0*/  BAR.SYNC.DEFER_BLOCKING 0x0 ;  /* 0x0000000000007b1d */ /* 0x000fec0000010000 */
[----:B------:R-:W5:Y:S02]  /*22e0*/  SYNCS.PHASECHK.TRANS64.TRYWAIT P0, [UR28+0x18020], R2 ;  /* 0x01802002ff0075a7 */ /* 0x000f64000800111c */
[----:B---3-5:R-:W-:Y:S05]  /*22f0*/  @!P0 BRA `(.L_x_65) ;  /* 0x0000000c00188947 */ /* 0x028fea0003800000 */
.L_x_81:
[----:B------:R-:W-:Y:S02]  /*2300*/  UIADD3 UR9, UPT, UPT, UR9, 0x1, URZ ;  /* 0x0000000109097890 */ /* 0x000fe4000fffe0ff */
[----:B------:R-:W-:Y:S02]  /*2310*/  UIADD3 UR18, UPT, UPT, UR18, 0x20, URZ ;  /* 0x0000002012127890 */ /* 0x000fe4000fffe0ff */
[----:B------:R-:W-:-:S04]  /*2320*/  UISETP.NE.U32.AND UP0, UPT, UR9, 0x4, UPT ;  /* 0x000000040900788c */ /* 0x000fc8000bf05070 */
[----:B------:R-:W-:Y:S02]  /*2330*/  USEL UR5, URZ, 0x1, UP0 ;  /* 0x00000001ff057887 */ /* 0x000fe40008000000 */
[----:B------:R-:W-:Y:S02]  /*2340*/  USEL UR9, UR9, URZ, UP0 ;  /* 0x000000ff09097287 */ /* 0x000fe40008000000 */
[----:B--2---:R-:W-:Y:S02]  /*2350*/  UISETP.GE.AND UP0, UPT, UR18, UR29, UPT ;  /* 0x0000001d1200728c */ /* 0x004fe4000bf06270 */
[----:B------:R-:W-:-:S07]  /*2360*/  ULOP3.LUT UR4, UR4, UR5, URZ, 0x3c, !UPT ;  /* 0x0000000504047292 */ /* 0x000fce000f8e3cff */
[----:B------:R-:W-:Y:S05]  /*2370*/  BRA.U !UP0, `(.L_x_66) ;  /* 0xfffffff908ec7547 */ /* 0x000fea000b83ffff */
.L_x_59:
[----:B---3-5:R-:W-:Y:S06]  /*2380*/  BAR.SYNC.DEFER_BLOCKING 0x0 ;  /* 0x0000000000007b1d */ /* 0x028fec0000010000 */
[----:B------:R-:W-:Y:S04]  /*2390*/  BSSY.RECONVERGENT B5, `(.L_x_67) ;  /* 0x0000004000057945 */ /* 0x000fe80003800200 */
[----:B------:R-:W-:Y:S05]  /*23a0*/  @P3 BRA `(.L_x_68) ;  /* 0x0000000000083947 */ /* 0x000fea0003800000 */
[----:B------:R-:W2:Y:S02]  /*23b0*/  SYNCS.CCTL.IV [UR8+0x18000] ;  /* 0x01800000ff0079b1 */ /* 0x000ea40008000008 */
[----:B--2---:R-:W2:Y:S02]  /*23c0*/  SYNCS.CCTL.IV [UR8+0x18020] ;  /* 0x01802000ff0079b1 */ /* 0x004ea40008000008 */
.L_x_68:
[----:B------:R-:W-:Y:S05]  /*23d0*/  BSYNC.RECONVERGENT B5 ;  /* 0x0000000000057941 */ /* 0x000fea0003800200 */
.L_x_67:
[----:B--2---:R-:W-:Y:S06]  /*23e0*/  BAR.SYNC.DEFER_BLOCKING 0x0 ;  /* 0x0000000000007b1d */ /* 0x004fec0000010000 */
[----:B------:R-:W-:Y:S04]  /*23f0*/  BSSY.RECONVERGENT B5, `(.L_x_69) ;  /* 0x0000004000057945 */ /* 0x000fe80003800200 */
[----:B------:R-:W-:Y:S05]  /*2400*/  @P3 BRA `(.L_x_70) ;  /* 0x0000000000083947 */ /* 0x000fea0003800000 */
[----:B------:R-:W2:Y:S02]  /*2410*/  SYNCS.CCTL.IV [UR8+0x18008] ;  /* 0x01800800ff0079b1 */ /* 0x000ea40008000008 */
[----:B--2---:R-:W2:Y:S02]  /*2420*/  SYNCS.CCTL.IV [UR8+0x18028] ;  /* 0x01802800ff0079b1 */ /* 0x004ea40008000008 */
.L_x_70:
[----:B------:R-:W-:Y:S05]  /*2430*/  BSYNC.RECONVERGENT B5 ;  /* 0x0000000000057941 */ /* 0x000fea0003800200 */
.L_x_69:
[----:B--2---:R-:W-:Y:S06]  /*2440*/  BAR.SYNC.DEFER_BLOCKING 0x0 ;  /* 0x0000000000007b1d */ /* 0x004fec0000010000 */
[----:B------:R-:W-:Y:S04]  /*2450*/  BSSY.RECONVERGENT B5, `(.L_x_71) ;  /* 0x0000004000057945 */ /* 0x000fe80003800200 */
[----:B------:R-:W-:Y:S05]  /*2460*/  @P3 BRA `(.L_x_72) ;  /* 0x0000000000083947 */ /* 0x000fea0003800000 */
[----:B------:R-:W2:Y:S02]  /*2470*/  SYNCS.CCTL.IV [UR8+0x18010] ;  /* 0x01801000ff0079b1 */ /* 0x000ea40008000008 */
[----:B--2---:R-:W2:Y:S02]  /*2480*/  SYNCS.CCTL.IV [UR8+0x18030] ;  /* 0x01803000ff0079b1 */ /* 0x004ea40008000008 */
.L_x_72:
[----:B------:R-:W-:Y:S05]  /*2490*/  BSYNC.RECONVERGENT B5 ;  /* 0x0000000000057941 */ /* 0x000fea0003800200 */
.L_x_71:
[----:B--2---:R-:W-:Y:S06]  /*24a0*/  BAR.SYNC.DEFER_BLOCKING 0x0 ;  /* 0x0000000000007b1d */ /* 0x004fec0000010000 */
[----:B------:R-:W-:Y:S04]  /*24b0*/  BSSY.RECONVERGENT B5, `(.L_x_73) ;  /* 0x0000004000057945 */ /* 0x000fe80003800200 */
[----:B------:R-:W-:Y:S05]  /*24c0*/  @P3 BRA `(.L_x_74) ;  /* 0x0000000000083947 */ /* 0x000fea0003800000 */
[----:B------:R-:W2:Y:S02]  /*24d0*/  SYNCS.CCTL.IV [UR8+0x18018] ;  /* 0x01801800ff0079b1 */ /* 0x000ea40008000008 */
[----:B--2---:R-:W2:Y:S02]  /*24e0*/  SYNCS.CCTL.IV [UR8+0x18038] ;  /* 0x01803800ff0079b1 */ /* 0x004ea40008000008 */
.L_x_74:
[----:B------:R-:W-:Y:S05]  /*24f0*/  BSYNC.RECONVERGENT B5 ;  /* 0x0000000000057941 */ /* 0x000fea0003800200 */
.L_x_73:
[----:B------:R-:W-:Y:S01]  /*2500*/  ULOP3.LUT UR4, UR22, 0x3, URZ, 0xc0, !UPT ;  /* 0x0000000316047892 */ /* 0x000fe2000f8ec0ff */
[C---:B------:R-:W-:Y:S01]  /*2510*/  IMAD.SHL.U32 R2, R0.reuse, 0x10, RZ ;  /* 0x0000001000027824 */ /* 0x040fe200078e00ff */
[----:B------:R-:W-:Y:S01]  /*2520*/  USHF.L.U32 UR22, UR22, 0x5, URZ ;  /* 0x0000000516167899 */ /* 0x000fe200080006ff */
[C---:B------:R-:W-:Y:S01]  /*2530*/  IMAD.SHL.U32 R3, R0.reuse, 0x100, RZ ;  /* 0x0000010000037824 */ /* 0x040fe200078e00ff */
[----:B------:R-:W-:Y:S01]  /*2540*/  ULEA UR5, UR4, UR23, 0x15 ;  /* 0x0000001704057291 */ /* 0x000fe2000f8ea8ff */
[----:B------:R-:W-:Y:S01]  /*2550*/  IMAD.SHL.U32 R0, R0, 0x80, RZ ;  /* 0x0000008000007824 */ /* 0x000fe200078e00ff */
[----:B------:R-:W-:Y:S02]  /*2560*/  ULOP3.LUT UR22, UR22, 0x80, URZ, 0xc0, !UPT ;  /* 0x0000008016167892 */ /* 0x000fe4000f8ec0ff */
[----:B------:R-:W-:Y:S02]  /*2570*/  LOP3.LUT R3, R2, 0x8070, R3, 0xc8, !PT ;  /* 0x0000807002037812 */ /* 0x000fe400078ec803 */
[----:B------:R-:W-:Y:S01]  /*2580*/  ELECT P0, URZ, PT ;  /* 0x0000000000ff782f */ /* 0x000fe20003800000 */
[----:B------:R-:W-:Y:S01]  /*2590*/  UIADD3 UR5, UPT, UPT, UR5, UR22, URZ ;  /* 0x0000001605057290 */ /* 0x000fe2000fffe0ff */
[----:B------:R-:W-:Y:S01]  /*25a0*/  LOP3.LUT R0, R3, 0x3f80, R0, 0xf8, !PT ;  /* 0x00003f8003007812 */ /* 0x000fe200078ef800 */
[----:B------:R-:W-:Y:S01]  /*25b0*/  UMOV UR6, UR19 ;  /* 0x0000001300067c82 */ /* 0x000fe20008000000 */
[----:B------:R-:W-:-:S02]  /*25c0*/  ISETP.LT.U32.AND P0, PT, R132, 0x80, P0 ;  /* 0x000000808400780c */ /* 0x000fc40000701070 */
[C---:B------:R-:W-:Y:S02]  /*25d0*/  LOP3.LUT R2, R0.reuse, 0x10, RZ, 0x3c, !PT ;  /* 0x0000001000027812 */ /* 0x040fe400078e3cff */
[----:B------:R-:W-:Y:S02]  /*25e0*/  LOP3.LUT R3, R0, 0x20, RZ, 0x3c, !PT ;  /* 0x0000002000037812 */ /* 0x000fe400078e3cff */
[----:B----4-:R-:W3:Y:S01]  /*25f0*/  LDTM.x128 R4, tmem[UR5] ;  /* 0x00000005000479ee */ /* 0x010ee200083c0000 */
[----:B------:R-:W-:Y:S01]  /*2600*/  NOP ;  /* 0x0000000000007918 */ /* 0x000fe20000000000 */
[----:B------:R-:W-:Y:S02]  /*2610*/  ULEA UR5, UR4, UR15, 0x6 ;  /* 0x0000000f04057291 */ /* 0x000fe4000f8e30ff */
[----:B------:R-:W-:-:S03]  /*2620*/  ULEA UR4, UR4, UR8, 0xe ;  /* 0x0000000804047291 */ /* 0x000fc6000f8e70ff */
[----:B---3--:R-:W-:Y:S01]  /*2630*/  VOTEU.ANY UP1, P0 ;  /* 0x0000000000ff7886 */ /* 0x008fe20000020100 */
[----:B------:R-:W-:Y:S01]  /*2640*/  VOTEU.ANY UP0, P0 ;  /* 0x0000000000ff7886 */ /* 0x000fe20000000100 */
[----:B------:R-:W-:Y:S02]  /*2650*/  F2FP.BF16.F32.PACK_AB R4, R5, R4 ;  /* 0x000000040504723e */ /* 0x000fe400000010ff */
[----:B------:R-:W-:Y:S02]  /*2660*/  F2FP.BF16.F32.PACK_AB R68, R69, R68 ;  /* 0x000000444544723e */ /* 0x000fe400000010ff */
[----:B------:R-:W-:Y:S02]  /*2670*/  F2FP.BF16.F32.PACK_AB R5, R7, R6 ;  /* 0x000000060705723e */ /* 0x000fe400000010ff */
[----:B------:R-:W-:Y:S02]  /*2680*/  F2FP.BF16.F32.PACK_AB R12, R13, R12 ;  /* 0x0000000c0d0c723e */ /* 0x000fe400000010ff */
[----:B------:R-:W-:-:S02]  /*2690*/  F2FP.BF16.F32.PACK_AB R69, R71, R70 ;  /* 0x000000464745723e */ /* 0x000fc400000010ff */
[----:B------:R-:W-:Y:S02]  /*26a0*/  F2FP.BF16.F32.PACK_AB R76, R77, R76 ;  /* 0x0000004c4d4c723e */ /* 0x000fe400000010ff */
[----:B------:R-:W-:Y:S02]  /*26b0*/  F2FP.BF16.F32.PACK_AB R6, R9, R8 ;  /* 0x000000080906723e */ /* 0x000fe400000010ff */
[----:B------:R-:W-:Y:S02]  /*26c0*/  F2FP.BF16.F32.PACK_AB R7, R11, R10 ;  /* 0x0000000a0b07723e */ /* 0x000fe400000010ff */
[----:B------:R-:W-:Y:S02]  /*26d0*/  F2FP.BF16.F32.PACK_AB R13, R15, R14 ;  /* 0x0000000e0f0d723e */ /* 0x000fe400000010ff */
[----:B------:R-:W-:Y:S01]  /*26e0*/  F2FP.BF16.F32.PACK_AB R20, R21, R20 ;  /* 0x000000141514723e */ /* 0x000fe200000010ff */
[----:B--2---:R2:W-:Y:S01]  /*26f0*/  STS.128 [R0+UR8], R4 ;  /* 0x0000000400007988 */ /* 0x0045e20008000c08 */
[----:B------:R-:W-:-:S02]  /*2700*/  F2FP.BF16.F32.PACK_AB R70, R73, R72 ;  /* 0x000000484946723e */ /* 0x000fc400000010ff */
[----:B------:R-:W-:Y:S02]  /*2710*/  F2FP.BF16.F32.PACK_AB R71, R75, R74 ;  /* 0x0000004a4b47723e */ /* 0x000fe400000010ff */
[----:B------:R-:W-:Y:S02]  /*2720*/  F2FP.BF16.F32.PACK_AB R77, R79, R78 ;  /* 0x0000004e4f4d723e */ /* 0x000fe400000010ff */
[----:B------:R-:W-:Y:S01]  /*2730*/  F2FP.BF16.F32.PACK_AB R84, R85, R84 ;  /* 0x000000545554723e */ /* 0x000fe200000010ff */
[----:B------:R3:W-:Y:S01]  /*2740*/  STS.128 [R0+UR8+0x4000], R68 ;  /* 0x0040004400007988 */ /* 0x0007e20008000c08 */
[----:B------:R-:W-:Y:S02]  /*2750*/  F2FP.BF16.F32.PACK_AB R14, R17, R16 ;  /* 0x00000010110e723e */ /* 0x000fe400000010ff */
[----:B------:R-:W-:Y:S02]  /*2760*/  F2FP.BF16.F32.PACK_AB R15, R19, R18 ;  /* 0x00000012130f723e */ /* 0x000fe400000010ff */
[----:B------:R-:W-:-:S02]  /*2770*/  F2FP.BF16.F32.PACK_AB R21, R23, R22 ;  /* 0x000000161715723e */ /* 0x000fc400000010ff */
[----:B------:R-:W-:Y:S01]  /*2780*/  F2FP.BF16.F32.PACK_AB R28, R29, R28 ;  /* 0x0000001c1d1c723e */ /* 0x000fe200000010ff */
[----:B------:R4:W-:Y:S01]  /*2790*/  STS.128 [R2+UR8], R12 ;  /* 0x0000000c02007988 */ /* 0x0009e20008000c08 */
[----:B------:R-:W-:Y:S02]  /*27a0*/  F2FP.BF16.F32.PACK_AB R78, R81, R80 ;  /* 0x00000050514e723e */ /* 0x000fe400000010ff */
[----:B------:R-:W-:Y:S02]  /*27b0*/  F2FP.BF16.F32.PACK_AB R79, R83, R82 ;  /* 0x00000052534f723e */ /* 0x000fe400000010ff */
[----:B------:R-:W-:Y:S02]  /*27c0*/  F2FP.BF16.F32.PACK_AB R85, R87, R86 ;  /* 0x000000565755723e */ /* 0x000fe400000010ff */
[----:B------:R-:W-:Y:S01]  /*27d0*/  F2FP.BF16.F32.PACK_AB R92, R93, R92 ;  /* 0x0000005c5d5c723e */ /* 0x000fe200000010ff */
[----:B------:R4:W-:Y:S01]  /*27e0*/  STS.128 [R2+UR8+0x4000], R76 ;  /* 0x0040004c02007988 */ /* 0x0009e20008000c08 */
[----:B------:R-:W-:-:S02]  /*27f0*/  F2FP.BF16.F32.PACK_AB R22, R25, R24 ;  /* 0x000000181916723e */ /* 0x000fc400000010ff */
[----:B------:R-:W-:Y:S02]  /*2800*/  F2FP.BF16.F32.PACK_AB R23, R27, R26 ;  /* 0x0000001a1b17723e */ /* 0x000fe400000010ff */
[----:B------:R-:W-:Y:S02]  /*2810*/  F2FP.BF16.F32.PACK_AB R29, R31, R30 ;  /* 0x0000001e1f1d723e */ /* 0x000fe400000010ff */
[----:B------:R-:W-:Y:S01]  /*2820*/  F2FP.BF16.F32.PACK_AB R36, R37, R36 ;  /* 0x000000242524723e */ /* 0x000fe200000010ff */
[----:B------:R4:W-:Y:S01]  /*2830*/  STS.128 [R3+UR8], R20 ;  /* 0x0000001403007988 */ /* 0x0009e20008000c08 */
[----:B------:R-:W-:Y:S02]  /*2840*/  F2FP.BF16.F32.PACK_AB R86, R89, R88 ;  /* 0x000000585956723e */ /* 0x000fe400000010ff */
[----:B------:R-:W-:Y:S02]  /*2850*/  F2FP.BF16.F32.PACK_AB R87, R91, R90 ;  /* 0x0000005a5b57723e */ /* 0x000fe400000010ff */
[----:B------:R-:W-:-:S02]  /*2860*/  F2FP.BF16.F32.PACK_AB R93, R95, R94 ;  /* 0x0000005e5f5d723e */ /* 0x000fc400000010ff */
[----:B------:R-:W-:Y:S01]  /*2870*/  F2FP.BF16.F32.PACK_AB R100, R101, R100 ;  /* 0x000000646564723e */ /* 0x000fe200000010ff */
[----:B------:R4:W-:Y:S01]  /*2880*/  STS.128 [R3+UR8+0x4000], R84 ;  /* 0x0040005403007988 */ /* 0x0009e20008000c08 */
        /* <DEDUP_REMOVED lines=8> */
[----:B------:R-:W-:Y:S02]  /*2910*/  LOP3.LUT R8, R0, 0x30, RZ, 0x3c, !PT ;  /* 0x0000003000087812 */ /* 0x000fe400078e3cff */
[----:B------:R-:W-:Y:S02]  /*2920*/  F2FP.BF16.F32.PACK_AB R38, R41, R40 ;  /* 0x000000282926723e */ /* 0x000fe400000010ff */
[----:B------:R-:W-:Y:S01]  /*2930*/  F2FP.BF16.F32.PACK_AB R39, R43, R42 ;  /* 0x0000002a2b27723e */ /* 0x000fe200000010ff */
[----:B------:R4:W-:Y:S01]  /*2940*/  STS.128 [R8+UR8], R28 ;  /* 0x0000001c08007988 */ /* 0x0009e20008000c08 */
[----:B------:R-:W-:-:S02]  /*2950*/  F2FP.BF16.F32.PACK_AB R45, R47, R46 ;  /* 0x0000002e2f2d723e */ /* 0x000fc400000010ff */
[----:B------:R-:W-:Y:S01]  /*2960*/  F2FP.BF16.F32.PACK_AB R52, R53, R52 ;  /* 0x000000343534723e */ /* 0x000fe200000010ff */
[----:B------:R4:W-:Y:S01]  /*2970*/  STS.128 [R8+UR8+0x4000], R92 ;  /* 0x0040005c08007988 */ /* 0x0009e20008000c08 */
[----:B------:R-:W-:Y:S02]  /*2980*/  F2FP.BF16.F32.PACK_AB R102, R105, R104 ;  /* 0x000000686966723e */ /* 0x000fe400000010ff */
[----:B------:R-:W-:Y:S02]  /*2990*/  F2FP.BF16.F32.PACK_AB R103, R107, R106 ;  /* 0x0000006a6b67723e */ /* 0x000fe400000010ff */
[----:B------:R-:W-:Y:S02]  /*29a0*/  F2FP.BF16.F32.PACK_AB R109, R111, R110 ;  /* 0x0000006e6f6d723e */ /* 0x000fe400000010ff */
[----:B------:R-:W-:Y:S02]  /*29b0*/  F2FP.BF16.F32.PACK_AB R116, R117, R116 ;  /* 0x000000747574723e */ /* 0x000fe400000010ff */
[----:B------:R-:W-:-:S02]  /*29c0*/  LOP3.LUT R9, R0, 0x40, RZ, 0x3c, !PT ;  /* 0x0000004000097812 */ /* 0x000fc400078e3cff */
[----:B------:R-:W-:Y:S02]  /*29d0*/  F2FP.BF16.F32.PACK_AB R46, R49, R48 ;  /* 0x00000030312e723e */ /* 0x000fe400000010ff */
[----:B------:R-:W-:Y:S01]  /*29e0*/  F2FP.BF16.F32.PACK_AB R47, R51, R50 ;  /* 0x00000032332f723e */ /* 0x000fe200000010ff */
[----:B------:R4:W-:Y:S01]  /*29f0*/  STS.128 [R9+UR8], R36 ;  /* 0x0000002409007988 */ /* 0x0009e20008000c08 */
[----:B------:R-:W-:Y:S02]  /*2a00*/  F2FP.BF16.F32.PACK_AB R53, R55, R54 ;  /* 0x000000363735723e */ /* 0x000fe400000010ff */
[----:B------:R-:W-:Y:S01]  /*2a10*/  F2FP.BF16.F32.PACK_AB R60, R61, R60 ;  /* 0x0000003c3d3c723e */ /* 0x000fe200000010ff */
[----:B------:R4:W-:Y:S01]  /*2a20*/  STS.128 [R9+UR8+0x4000], R100 ;  /* 0x0040006409007988 */ /* 0x0009e20008000c08 */
[----:B------:R-:W-:Y:S02]  /*2a30*/  F2FP.BF16.F32.PACK_AB R110, R113, R112 ;  /* 0x00000070716e723e */ /* 0x000fe400000010ff */
[----:B------:R-:W-:-:S02]  /*2a40*/  F2FP.BF16.F32.PACK_AB R111, R115, R114 ;  /* 0x00000072736f723e */ /* 0x000fc400000010ff */
        /* <DEDUP_REMOVED lines=11> */
[----:B--2---:R-:W-:Y:S02]  /*2b00*/  LOP3.LUT R4, R0, 0x60, RZ, 0x3c, !PT ;  /* 0x0000006000047812 */ /* 0x004fe400078e3cff */
[----:B------:R-:W-:Y:S02]  /*2b10*/  F2FP.BF16.F32.PACK_AB R62, R65, R64 ;  /* 0x00000040413e723e */ /* 0x000fe400000010ff */
[----:B------:R-:W-:Y:S01]  /*2b20*/  F2FP.BF16.F32.PACK_AB R63, R67, R66 ;  /* 0x00000042433f723e */ /* 0x000fe200000010ff */
[----:B------:R4:W-:Y:S01]  /*2b30*/  STS.128 [R4+UR8], R52 ;  /* 0x0000003404007988 */ /* 0x0009e20008000c08 */
[----:B------:R-:W-:-:S02]  /*2b40*/  F2FP.BF16.F32.PACK_AB R126, R129, R128 ;  /* 0x00000080817e723e */ /* 0x000fc400000010ff */
[----:B------:R-:W-:Y:S01]  /*2b50*/  F2FP.BF16.F32.PACK_AB R127, R131, R130 ;  /* 0x00000082837f723e */ /* 0x000fe200000010ff */
[----:B------:R4:W-:Y:S01]  /*2b60*/  STS.128 [R4+UR8+0x4000], R116 ;  /* 0x0040007404007988 */ /* 0x0009e20008000c08 */
[----:B---3--:R-:W-:-:S05]  /*2b70*/  LOP3.LUT R0, R0, 0x70, RZ, 0x3c, !PT ;  /* 0x0000007000007812 */ /* 0x008fca00078e3cff */
[----:B------:R4:W-:Y:S04]  /*2b80*/  STS.128 [R0+UR8], R60 ;  /* 0x0000003c00007988 */ /* 0x0009e80008000c08 */
[----:B------:R4:W-:Y:S01]  /*2b90*/  STS.128 [R0+UR8+0x4000], R124 ;  /* 0x0040007c00007988 */ /* 0x0009e20008000c08 */
[----:B------:R2:W-:Y:S06]  /*2ba0*/  MEMBAR.ALL.CTA ;  /* 0x0000000000007992 */ /* 0x0005ec0000008000 */
[----:B--2---:R-:W2:Y:S02]  /*2bb0*/  FENCE.VIEW.ASYNC.S ;  /* 0x00000000000073c6 */ /* 0x004ea40000000000 */
[----:B--2---:R-:W-:Y:S06]  /*2bc0*/  BAR.SYNC.DEFER_BLOCKING 0x0 ;  /* 0x0000000000007b1d */ /* 0x004fec0000010000 */
[----:B------:R4:W-:Y:S01]  /*2bd0*/  @UP1 UTMASTG.2D [UR4], [UR20] ;  /* 0x00000004140013b5 */ /* 0x0009e20008008000 */
[----:B------:R0:W-:Y:S01]  /*2be0*/  UTMACMDFLUSH ;  /* 0x00000000000079b7 */ /* 0x0001e20000000000 */
[----:B------:R-:W-:-:S04]  /*2bf0*/  DEPBAR.LE SB0, 0x0 ;  /* 0x000080000000791a */ /* 0x000fc80000000000 */
[----:B------:R-:W-:Y:S08]  /*2c00*/  BAR.SYNC.DEFER_BLOCKING 0x0 ;  /* 0x0000000000007b1d */ /* 0x000ff00000010000 */
[----:B------:R-:W-:Y:S06]  /*2c10*/  BAR.SYNC.DEFER_BLOCKING 0x0 ;  /* 0x0000000000007b1d */ /* 0x000fec0000010000 */
[----:B----4-:R-:W-:Y:S05]  /*2c20*/  @P2 BRA `(.L_x_75) ;  /* 0x0000000000a02947 */ /* 0x010fea0003800000 */
[----:B------:R-:W2:Y:S01]  /*2c30*/  S2UR UR5, SR_CgaCtaId ;  /* 0x00000000000579c3 */ /* 0x000ea20000008800 */
[----:B------:R-:W-:Y:S01]  /*2c40*/  NOP ;  /* 0x0000000000007918 */ /* 0x000fe20000000000 */
[----:B------:R-:W-:Y:S01]  /*2c50*/  UMOV UR4, 0x50 ;  /* 0x0000005000047882 */ /* 0x000fe20000000000 */
[----:B------:R-:W-:Y:S02]  /*2c60*/  IMAD.U32 R0, RZ, RZ, UR23 ;  /* 0x00000017ff007e24 */ /* 0x000fe4000f8e00ff */
[----:B------:R-:W-:Y:S02]  /*2c70*/  IMAD.MOV.U32 R3, RZ, RZ, 0xff ;  /* 0x000000ffff037424 */ /* 0x000fe400078e00ff */
[----:B------:R-:W-:Y:S01]  /*2c80*/  IMAD.MOV.U32 R7, RZ, RZ, 0x1 ;  /* 0x00000001ff077424 */ /* 0x000fe200078e00ff */
[----:B------:R-:W-:-:S04]  /*2c90*/  LOP3.LUT R0, R0, 0xffff, RZ, 0xc0, !PT ;  /* 0x0000ffff00007812 */ /* 0x000fc800078ec0ff */
[----:B------:R-:W-:-:S05]  /*2ca0*/  SHF.R.U32.HI R0, RZ, 0x5, R0 ;  /* 0x00000005ff007819 */ /* 0x000fca0000011600 */
[----:B------:R-:W-:Y:S01]  /*2cb0*/  VIADD R2, R0, 0x10 ;  /* 0x0000001000027836 */ /* 0x000fe20000000000 */
[----:B------:R-:W-:Y:S01]  /*2cc0*/  SHF.L.U32 R0, R3, R0, RZ ;  /* 0x0000000003007219 */ /* 0x000fe200000006ff */
[----:B--2---:R-:W-:-:S03]  /*2cd0*/  ULEA UR6, UR5, UR4, 0x18 ;  /* 0x0000000405067291 */ /* 0x004fc6000f8ec0ff */
[----:B------:R-:W-:-:S04]  /*2ce0*/  SHF.L.U32 R3, R7, R2, RZ ;  /* 0x0000000207037219 */ /* 0x000fc800000006ff */
[----:B------:R-:W-:Y:S02]  /*2cf0*/  LOP3.LUT R0, R3, R0, RZ, 0xfc, !PT ;  /* 0x0000000003007212 */ /* 0x000fe400078efcff */
[----:B------:R-:W2:Y:S02]  /*2d00*/  LDS R5, [UR6] ;  /* 0x00000006ff057984 */ /* 0x000ea40008000800 */
[C---:B------:R-:W-:Y:S02]  /*2d10*/  LOP3.LUT R2, R0.reuse, 0xffff, RZ, 0xc0, !PT ;  /* 0x0000ffff00027812 */ /* 0x040fe400078ec0ff */
[----:B--2---:R-:W-:-:S04]  /*2d20*/  LOP3.LUT R3, R0, 0xffff, R5, 0x80, !PT ;  /* 0x0000ffff00037812 */ /* 0x004fc800078e8005 */
[----:B------:R-:W-:-:S13]  /*2d30*/  ISETP.NE.AND P0, PT, R3, R2, PT ;  /* 0x000000020300720c */ /* 0x000fda0003f05270 */
[----:B------:R-:W-:Y:S05]  /*2d40*/  @P0 BRA `(.L_x_76) ;  /* 0x0000000000500947 */ /* 0x000fea0003800000 */
[----:B------:R-:W-:Y:S02]  /*2d50*/  SHF.R.U32.HI R5, RZ, 0x10, R5 ;  /* 0x00000010ff057819 */ /* 0x000fe40000011605 */
[----:B------:R-:W-:-:S04]  /*2d60*/  SHF.R.U32.HI R2, RZ, 0x10, R0 ;  /* 0x00000010ff027819 */ /* 0x000fc80000011600 */
[----:B------:R-:W-:-:S04]  /*2d70*/  LOP3.LUT R5, R5, R2, RZ, 0xc0, !PT ;  /* 0x0000000205057212 */ /* 0x000fc800078ec0ff */
[----:B------:R-:W-:-:S13]  /*2d80*/  ISETP.NE.AND P0, PT, R5, R2, PT ;  /* 0x000000020500720c */ /* 0x000fda0003f05270 */
[----:B------:R-:W-:Y:S05]  /*2d90*/  @P0 BRA `(.L_x_77) ;  /* 0x0000000000300947 */ /* 0x000fea0003800000 */
[----:B------:R-:W-:Y:S01]  /*2da0*/  R2UR UR4, R0 ;  /* 0x00000000000472ca */ /* 0x000fe200000e0000 */
[----:B------:R-:W-:Y:S01]  /*2db0*/  VOTEU.ANY UR5, UPT, PT ;  /* 0x0000000000057886 */ /* 0x000fe200038e0100 */
[----:B------:R-:W2:Y:S01]  /*2dc0*/  S2R R0, SR_LANEID ;  /* 0x0000000000007919 */ /* 0x000ea20000000000 */
[----:B------:R-:W-:-:S10]  /*2dd0*/  UFLO.U32 UR5, UR5 ;  /* 0x00000005000572bd */ /* 0x000fd400080e0000 */
[----:B------:R-:W-:-:S06]  /*2de0*/  ULOP3.LUT UR4, URZ, UR4, URZ, 0x33, !UPT ;  /* 0x00000004ff047292 */ /* 0x000fcc000f8e33ff */
[----:B------:R-:W-:-:S04]  /*2df0*/  IMAD.U32 R2, RZ, RZ, UR4 ;  /* 0x00000004ff027e24 */ /* 0x000fc8000f8e00ff */
[----:B------:R-:W3:Y:S02]  /*2e00*/  REDUX UR7, R2 ;  /* 0x00000000020773c4 */ /* 0x000ee40000000000 */
[----:B------:R4:W-:Y:S01]  /*2e10*/  UTCATOMSWS.AND URZ, UR4 ;  /* 0x0000000400ff79e3 */ /* 0x0009e20008000000 */
[----:B--2---:R-:W-:Y:S01]  /*2e20*/  ISETP.EQ.U32.AND P0, PT, R0, UR5, PT ;  /* 0x0000000500007c0c */ /* 0x004fe2000bf02070 */
[----:B---3--:R-:W-:-:S12]  /*2e30*/  IMAD.U32 R0, RZ, RZ, UR7 ;  /* 0x00000007ff007e24 */ /* 0x008fd8000f8e00ff */
[----:B------:R4:W-:Y:S01]  /*2e40*/  @P0 ATOMS.AND RZ, [UR6], R0 ;  /* 0x00000000ffff098c */ /* 0x0009e2000a800006 */
[----:B------:R-:W-:Y:S05]  /*2e50*/  BRA `(.L_x_75) ;  /* 0x0000000000147947 */ /* 0x000fea0003800000 */
.L_x_77:
[----:B------:R-:W-:-:S07]  /*2e60*/  MOV R2, 0x2e80 ;  /* 0x00002e8000027802 */ /* 0x000fce0000000f00 */
[----:B-1----:R-:W-:Y:S05]  /*2e70*/  CALL.REL.NOINC `($__internal_0_$__cuda_sm10x_tcgen05_guardrail_trap_col_being_dealloced_not_returned_by_alloc) ;  /* 0x0000000000447944 */ /* 0x002fea0003c00000 */
[----:B------:R-:W-:Y:S05]  /*2e80*/  BRA `(.L_x_75) ;  /* 0x0000000000087947 */ /* 0x000fea0003800000 */
.L_x_76:
[----:B------:R-:W-:-:S07]  /*2e90*/  MOV R2, 0x2eb0 ;  /* 0x00002eb000027802 */ /* 0x000fce0000000f00 */
[----:B-1----:R-:W-:Y:S05]  /*2ea0*/  CALL.REL.NOINC `($__internal_2_$__cuda_sm10x_tcgen05_guardrail_trap_unallocated_columns_being_dealloced) ;  /* 0x0000000000507944 */ /* 0x002fea0003c00000 */
.L_x_75:
[----:B------:R-:W-:Y:S01]  /*2eb0*/  NOP ;  /* 0x0000000000007918 */ /* 0x000fe20000000000 */
[----:B----4-:R-:W-:Y:S05]  /*2ec0*/  EXIT ;  /* 0x000000000000794d */ /* 0x010fea0003800000 */
.L_x_60:
[----:B------:R-:W2:Y:S02]  /*2ed0*/  SYNCS.PHASECHK.TRANS64.TRYWAIT P0, [UR8+0x18000], RZ ;  /* 0x018000ffff0075a7 */ /* 0x000ea40008001108 */
[----:B--2---:R-:W-:Y:S05]  /*2ee0*/  @!P0 BRA `(.L_x_60) ;  /* 0xfffffffc00f88947 */ /* 0x004fea000383ffff */
[----:B------:R-:W-:Y:S05]  /*2ef0*/  BRA `(.L_x_78) ;  /* 0xffffffec00787947 */ /* 0x000fea000383ffff */
.L_x_62:
[----:B------:R-:W2:Y:S02]  /*2f00*/  SYNCS.PHASECHK.TRANS64.TRYWAIT P1, [UR8+0x18020], RZ ;  /* 0x018020ffff0075a7 */ /* 0x000ea40008021108 */
[----:B--2---:R-:W-:Y:S05]  /*2f10*/  @!P1 BRA `(.L_x_62) ;  /* 0xfffffffc00f89947 */ /* 0x004fea000383ffff */
[----:B------:R-:W-:Y:S05]  /*2f20*/  BRA `(.L_x_79) ;  /* 0xffffffec00ec7947 */ /* 0x000fea000383ffff */
.L_x_63:
[----:B------:R-:W3:Y:S02]  /*2f30*/  SYNCS.PHASECHK.TRANS64.TRYWAIT P0, [UR28+0x18000], R2 ;  /* 0x01800002ff0075a7 */ /* 0x000ee4000800111c */
[----:B---3--:R-:W-:Y:S05]  /*2f40*/  @!P0 BRA `(.L_x_63) ;  /* 0xfffffffc00f88947 */ /* 0x008fea000383ffff */
[----:B------:R-:W-:Y:S05]  /*2f50*/  BRA `(.L_x_80) ;  /* 0xfffffff0006c7947 */ /* 0x000fea000383ffff */
.L_x_65:
[----:B------:R-:W3:Y:S02]  /*2f60*/  SYNCS.PHASECHK.TRANS64.TRYWAIT P0, [UR28+0x18020], R2 ;  /* 0x01802002ff0075a7 */ /* 0x000ee4000800111c */
[----:B---3--:R-:W-:Y:S05]  /*2f70*/  @!P0 BRA `(.L_x_65) ;  /* 0xfffffffc00f88947 */ /* 0x008fea000383ffff */
[----:B------:R-:W-:Y:S05]  /*2f80*/  BRA `(.L_x_81) ;  /* 0xfffffff000dc7947 */ /* 0x000fea000383ffff */
        .weak           $__internal_0_$__cuda_sm10x_tcgen05_guardrail_trap_col_being_dealloced_not_returned_by_alloc
        .type           $__internal_0_$__cuda_sm10x_tcgen05_guardrail_trap_col_being_dealloced_not_returned_by_alloc,@function
        .size           $__internal_0_$__cuda_sm10x_tcgen05_guardrail_trap_col_being_dealloced_not_returned_by_alloc,($__internal_1_$__cuda_sm10x_tcgen05_guardrail_trap_phase_invalid_during_alloc - $__internal_0_$__cuda_sm10x_tcgen05_guardrail_trap_col_being_dealloced_not_returned_by_alloc)
$__internal_0_$__cuda_sm10x_tcgen05_guardrail_trap_col_being_dealloced_not_returned_by_alloc:
[----:B------:R-:W-:Y:S05]  /*2f90*/  BPT.TRAP 0x1 ;  /* 0x000000040000795c */ /* 0x000fea0000300000 */
[----:B------:R-:W-:-:S04]  /*2fa0*/  IMAD.MOV.U32 R3, RZ, RZ, 0x0 ;  /* 0x00000000ff037424 */ /* 0x000fc800078e00ff */
[----:B------:R-:W-:Y:S05]  /*2fb0*/  RET.REL.NODEC R2 `(gluon_tcgen05) ;  /* 0xffffffd002107950 */ /* 0x000fea0003c3ffff */
        .weak           $__internal_1_$__cuda_sm10x_tcgen05_guardrail_trap_phase_invalid_during_alloc
        .type           $__internal_1_$__cuda_sm10x_tcgen05_guardrail_trap_phase_invalid_during_alloc,@function
        .size           $__internal_1_$__cuda_sm10x_tcgen05_guardrail_trap_phase_invalid_during_alloc,($__internal_2_$__cuda_sm10x_tcgen05_guardrail_trap_unallocated_columns_being_dealloced - $__internal_1_$__cuda_sm10x_tcgen05_guardrail_trap_phase_invalid_during_alloc)
$__internal_1_$__cuda_sm10x_tcgen05_guardrail_trap_phase_invalid_during_alloc:
[----:B------:R-:W-:Y:S05]  /*2fc0*/  BPT.TRAP 0x1 ;  /* 0x000000040000795c */ /* 0x000fea0000300000 */
[----:B------:R-:W-:-:S04]  /*2fd0*/  IMAD.MOV.U32 R3, RZ, RZ, 0x0 ;  /* 0x00000000ff037424 */ /* 0x000fc800078e00ff */
[----:B------:R-:W-:Y:S05]  /*2fe0*/  RET.REL.NODEC R2 `(gluon_tcgen05) ;  /* 0xffffffd002047950 */ /* 0x000fea0003c3ffff */
        .weak           $__internal_2_$__cuda_sm10x_tcgen05_guardrail_trap_unallocated_columns_being_dealloced
        .type           $__internal_2_$__cuda_sm10x_tcgen05_guardrail_trap_unallocated_columns_being_dealloced,@function
        .size           $__internal_2_$__cuda_sm10x_tcgen05_guardrail_trap_unallocated_columns_being_dealloced,(.L_x_85 - $__internal_2_$__cuda_sm10x_tcgen05_guardrail_trap_unallocated_columns_being_dealloced)
$__internal_2_$__cuda_sm10x_tcgen05_guardrail_trap_unallocated_columns_being_dealloced:
[----:B------:R-:W-:Y:S05]  /*2ff0*/  BPT.TRAP 0x1 ;  /* 0x000000040000795c */ /* 0x000fea0000300000 */
[----:B------:R-:W-:-:S04]  /*3000*/  IMAD.MOV.U32 R3, RZ, RZ, 0x0 ;  /* 0x00000000ff037424 */ /* 0x000fc800078e00ff */
[----:B------:R-:W-:Y:S05]  /*3010*/  RET.REL.NODEC R2 `(gluon_tcgen05) ;  /* 0xffffffcc02f87950 */ /* 0x000fea0003c3ffff */
.L_x_82:
[----:B------:R-:W-:-:S00]  /*3020*/  BRA `(.L_x_82) ;  /* 0xfffffffc00fc7947 */ /* 0x000fc0000383ffff */
[----:B------:R-:W-:-:S00]  /*3030*/  NOP ;  /* 0x0000000000007918 */ /* 0x000fc00000000000 */
        /* <DEDUP_REMOVED lines=12> */
.L_x_85:


//--------------------- .nv.shared.gluon_tcgen05  --------------------------
	.section	.nv.shared.gluon_tcgen05,"aw",@nobits
	.sectionflags	@""
	.align	16
	.zero		1024


//--------------------- .nv.shared.reserved.0     --------------------------
	.section	.nv.shared.reserved.0,"aw",@nobits
	.align	8
	.weak		__nv_reservedSMEM_offset_0_alias
	.size		__nv_reservedSMEM_offset_0_alias, 0, 64
	.other		__nv_reservedSMEM_offset_0_alias,@"STO_CUDA_RESERVED_SHARED STV_DEFAULT"
__nv_reservedSMEM_offset_0_alias:
	.zero		0
.nv.shared.reserved.0:
	.zero		64
	.weak		__nv_reservedSMEM_allocation_phase
	.type		__nv_reservedSMEM_allocation_phase,@object
	.size		__nv_reservedSMEM_allocation_phase,(.L_0 - __nv_reservedSMEM_allocation_phase)
__nv_reservedSMEM_allocation_phase:
	.zero		1
.L_0:
	.zero		7
	.weak		__nv_reservedSMEM_devtool_atexit_pc
	.type		__nv_reservedSMEM_devtool_atexit_pc,@object
	.size		__nv_reservedSMEM_devtool_atexit_pc,(__nv_reservedSMEM_allocation_mask - __nv_reservedSMEM_devtool_atexit_pc)
__nv_reservedSMEM_devtool_atexit_pc:
	.zero		8
	.weak		__nv_reservedSMEM_allocation_mask
	.type		__nv_reservedSMEM_allocation_mask,@object
	.size		__nv_reservedSMEM_allocation_mask,(.L_2 - __nv_reservedSMEM_allocation_mask)
__nv_reservedSMEM_allocation_mask:
	.zero		4
.L_2:


//--------------------- .nv.constant0.gluon_tcgen05 --------------------------
	.section	.nv.constant0.gluon_tcgen05,"a",@progbits
	.sectionflags	@""
	.align	4
.nv.constant0.gluon_tcgen05:
	.zero		976


//--------------------- SYMBOLS --------------------------

	.type		.nv.reservedSmem.offset0,@object
	.size		.nv.reservedSmem.offset0,0x4
	.type		.nv.reservedSmem.cap,@object
	.size		.nv.reservedSmem.cap,0x4
